//
// Generated by NVIDIA NVVM Compiler
//
// Compiler Build ID: CL-36424714
// Cuda compilation tools, release 13.0, V13.0.88
// Based on NVVM 20.0.0
//

.version 9.0
.target sm_100
.address_size 64

	// .globl	_Z15cudaPrintMatrixiiPd
.extern .func  (.param .b32 func_retval0) vprintf
(
	.param .b64 vprintf_param_0,
	.param .b64 vprintf_param_1
)
;
.global .align 1 .b8 _ZN34_INTERNAL_6b2c18bd_4_k_cu_9951ece84cuda3std3__45__cpo5beginE[1];
.global .align 1 .b8 _ZN34_INTERNAL_6b2c18bd_4_k_cu_9951ece84cuda3std3__45__cpo3endE[1];
.global .align 1 .b8 _ZN34_INTERNAL_6b2c18bd_4_k_cu_9951ece84cuda3std3__45__cpo6cbeginE[1];
.global .align 1 .b8 _ZN34_INTERNAL_6b2c18bd_4_k_cu_9951ece84cuda3std3__45__cpo4cendE[1];
.global .align 1 .b8 _ZN34_INTERNAL_6b2c18bd_4_k_cu_9951ece84cuda3std3__45__cpo6rbeginE[1];
.global .align 1 .b8 _ZN34_INTERNAL_6b2c18bd_4_k_cu_9951ece84cuda3std3__45__cpo4rendE[1];
.global .align 1 .b8 _ZN34_INTERNAL_6b2c18bd_4_k_cu_9951ece84cuda3std3__45__cpo7crbeginE[1];
.global .align 1 .b8 _ZN34_INTERNAL_6b2c18bd_4_k_cu_9951ece84cuda3std3__45__cpo5crendE[1];
.global .align 1 .b8 _ZN34_INTERNAL_6b2c18bd_4_k_cu_9951ece84cuda3std3__436_GLOBAL__N__6b2c18bd_4_k_cu_9951ece86ignoreE[1];
.global .align 1 .b8 _ZN34_INTERNAL_6b2c18bd_4_k_cu_9951ece84cuda3std3__419piecewise_constructE[1];
.global .align 1 .b8 _ZN34_INTERNAL_6b2c18bd_4_k_cu_9951ece84cuda3std3__48in_placeE[1];
.global .align 1 .b8 _ZN34_INTERNAL_6b2c18bd_4_k_cu_9951ece84cuda3std3__420unreachable_sentinelE[1];
.global .align 1 .b8 _ZN34_INTERNAL_6b2c18bd_4_k_cu_9951ece84cuda3std3__47nulloptE[1];
.global .align 1 .b8 _ZN34_INTERNAL_6b2c18bd_4_k_cu_9951ece84cuda3std3__48unexpectE[1];
.global .align 1 .b8 _ZN34_INTERNAL_6b2c18bd_4_k_cu_9951ece84cuda3std6ranges3__45__cpo4swapE[1];
.global .align 1 .b8 _ZN34_INTERNAL_6b2c18bd_4_k_cu_9951ece84cuda3std6ranges3__45__cpo9iter_moveE[1];
.global .align 1 .b8 _ZN34_INTERNAL_6b2c18bd_4_k_cu_9951ece84cuda3std6ranges3__45__cpo5beginE[1];
.global .align 1 .b8 _ZN34_INTERNAL_6b2c18bd_4_k_cu_9951ece84cuda3std6ranges3__45__cpo3endE[1];
.global .align 1 .b8 _ZN34_INTERNAL_6b2c18bd_4_k_cu_9951ece84cuda3std6ranges3__45__cpo6cbeginE[1];
.global .align 1 .b8 _ZN34_INTERNAL_6b2c18bd_4_k_cu_9951ece84cuda3std6ranges3__45__cpo4cendE[1];
.global .align 1 .b8 _ZN34_INTERNAL_6b2c18bd_4_k_cu_9951ece84cuda3std6ranges3__45__cpo7advanceE[1];
.global .align 1 .b8 _ZN34_INTERNAL_6b2c18bd_4_k_cu_9951ece84cuda3std6ranges3__45__cpo9iter_swapE[1];
.global .align 1 .b8 _ZN34_INTERNAL_6b2c18bd_4_k_cu_9951ece84cuda3std6ranges3__45__cpo4nextE[1];
.global .align 1 .b8 _ZN34_INTERNAL_6b2c18bd_4_k_cu_9951ece84cuda3std6ranges3__45__cpo4prevE[1];
.global .align 1 .b8 _ZN34_INTERNAL_6b2c18bd_4_k_cu_9951ece84cuda3std6ranges3__45__cpo4dataE[1];
.global .align 1 .b8 _ZN34_INTERNAL_6b2c18bd_4_k_cu_9951ece84cuda3std6ranges3__45__cpo5cdataE[1];
.global .align 1 .b8 _ZN34_INTERNAL_6b2c18bd_4_k_cu_9951ece84cuda3std6ranges3__45__cpo4sizeE[1];
.global .align 1 .b8 _ZN34_INTERNAL_6b2c18bd_4_k_cu_9951ece84cuda3std6ranges3__45__cpo5ssizeE[1];
.global .align 1 .b8 _ZN34_INTERNAL_6b2c18bd_4_k_cu_9951ece84cuda3std6ranges3__45__cpo8distanceE[1];
.global .align 1 .b8 _ZN34_INTERNAL_6b2c18bd_4_k_cu_9951ece86thrust24THRUST_300001_SM_1000_NS8cuda_cub3parE[1];
.global .align 1 .b8 _ZN34_INTERNAL_6b2c18bd_4_k_cu_9951ece86thrust24THRUST_300001_SM_1000_NS8cuda_cub10par_nosyncE[1];
.global .align 1 .b8 _ZN34_INTERNAL_6b2c18bd_4_k_cu_9951ece86thrust24THRUST_300001_SM_1000_NS6system6detail10sequential3seqE[1];
.global .align 1 .b8 _ZN34_INTERNAL_6b2c18bd_4_k_cu_9951ece86thrust24THRUST_300001_SM_1000_NS12placeholders2_1E[1];
.global .align 1 .b8 _ZN34_INTERNAL_6b2c18bd_4_k_cu_9951ece86thrust24THRUST_300001_SM_1000_NS12placeholders2_2E[1];
.global .align 1 .b8 _ZN34_INTERNAL_6b2c18bd_4_k_cu_9951ece86thrust24THRUST_300001_SM_1000_NS12placeholders2_3E[1];
.global .align 1 .b8 _ZN34_INTERNAL_6b2c18bd_4_k_cu_9951ece86thrust24THRUST_300001_SM_1000_NS12placeholders2_4E[1];
.global .align 1 .b8 _ZN34_INTERNAL_6b2c18bd_4_k_cu_9951ece86thrust24THRUST_300001_SM_1000_NS12placeholders2_5E[1];
.global .align 1 .b8 _ZN34_INTERNAL_6b2c18bd_4_k_cu_9951ece86thrust24THRUST_300001_SM_1000_NS12placeholders2_6E[1];
.global .align 1 .b8 _ZN34_INTERNAL_6b2c18bd_4_k_cu_9951ece86thrust24THRUST_300001_SM_1000_NS12placeholders2_7E[1];
.global .align 1 .b8 _ZN34_INTERNAL_6b2c18bd_4_k_cu_9951ece86thrust24THRUST_300001_SM_1000_NS12placeholders2_8E[1];
.global .align 1 .b8 _ZN34_INTERNAL_6b2c18bd_4_k_cu_9951ece86thrust24THRUST_300001_SM_1000_NS12placeholders2_9E[1];
.global .align 1 .b8 _ZN34_INTERNAL_6b2c18bd_4_k_cu_9951ece86thrust24THRUST_300001_SM_1000_NS12placeholders3_10E[1];
.global .align 1 .b8 _ZN34_INTERNAL_6b2c18bd_4_k_cu_9951ece86thrust24THRUST_300001_SM_1000_NS3seqE[1];
.global .align 1 .b8 $str[7] = {37, 46, 50, 108, 102, 9};
.global .align 1 .b8 $str$1[2] = {10};

.visible .entry _Z15cudaPrintMatrixiiPd(
	.param .u32 _Z15cudaPrintMatrixiiPd_param_0,
	.param .u32 _Z15cudaPrintMatrixiiPd_param_1,
	.param .u64 .ptr .align 1 _Z15cudaPrintMatrixiiPd_param_2
)
{
	.local .align 8 .b8 	__local_depot0[8];
	.reg .b64 	%SP;
	.reg .b64 	%SPL;
	.reg .pred 	%p<17>;
	.reg .b32 	%r<199>;
	.reg .b64 	%rd<95>;
	.reg .b64 	%fd<32>;

	mov.u64 	%SPL, __local_depot0;
	cvta.local.u64 	%SP, %SPL;
	ld.param.u32 	%r81, [_Z15cudaPrintMatrixiiPd_param_0];
	ld.param.u32 	%r82, [_Z15cudaPrintMatrixiiPd_param_1];
	ld.param.u64 	%rd6, [_Z15cudaPrintMatrixiiPd_param_2];
	cvta.to.global.u64 	%rd1, %rd6;
	add.u64 	%rd7, %SP, 0;
	add.u64 	%rd2, %SPL, 0;
	setp.lt.s32 	%p1, %r81, 1;
	@%p1 bra 	$L__BB0_23;
	setp.lt.s32 	%p2, %r82, 1;
	@%p2 bra 	$L__BB0_17;
	and.b32  	%r1, %r82, 15;
	and.b32  	%r2, %r82, 7;
	and.b32  	%r3, %r82, 2147483632;
	and.b32  	%r4, %r82, 3;
	neg.s32 	%r5, %r3;
	shl.b32 	%r6, %r81, 4;
	shl.b32 	%r7, %r81, 1;
	mul.lo.s32 	%r8, %r81, 3;
	shl.b32 	%r9, %r81, 2;
	mul.lo.s32 	%r10, %r81, 5;
	mul.lo.s32 	%r11, %r81, 7;
	shl.b32 	%r12, %r81, 3;
	mul.lo.s32 	%r13, %r81, 9;
	mul.lo.s32 	%r14, %r81, 10;
	mul.lo.s32 	%r15, %r81, 11;
	mul.lo.s32 	%r16, %r81, 12;
	mul.lo.s32 	%r17, %r81, 13;
	mul.lo.s32 	%r18, %r81, 15;
	mov.b32 	%r177, 0;
	mov.u64 	%rd92, $str$1;
	mov.u64 	%rd79, $str;
	mul.wide.u32 	%rd46, %r6, 8;
$L__BB0_3:
	setp.lt.u32 	%p7, %r82, 16;
	mov.b32 	%r195, 0;
	@%p7 bra 	$L__BB0_6;
	add.s32 	%r192, %r81, %r177;
	add.s32 	%r191, %r7, %r177;
	add.s32 	%r190, %r8, %r177;
	add.s32 	%r189, %r9, %r177;
	add.s32 	%r188, %r10, %r177;
	mad.lo.s32 	%r187, %r81, 6, %r177;
	add.s32 	%r186, %r11, %r177;
	add.s32 	%r185, %r12, %r177;
	add.s32 	%r184, %r13, %r177;
	add.s32 	%r183, %r14, %r177;
	add.s32 	%r182, %r15, %r177;
	add.s32 	%r181, %r16, %r177;
	add.s32 	%r180, %r17, %r177;
	mad.lo.s32 	%r179, %r81, 14, %r177;
	add.s32 	%r178, %r18, %r177;
	mul.wide.u32 	%rd12, %r177, 8;
	add.s64 	%rd94, %rd1, %rd12;
	mov.u32 	%r193, %r5;
$L__BB0_5:
	.pragma "nounroll";
	ld.global.f64 	%fd1, [%rd94];
	st.local.f64 	[%rd2], %fd1;
	cvta.global.u64 	%rd14, %rd79;
	{ // callseq 5, 0
	.param .b64 param0;
	st.param.b64 	[param0], %rd14;
	.param .b64 param1;
	st.param.b64 	[param1], %rd7;
	.param .b32 retval0;
	call.uni (retval0), 
	vprintf, 
	(
	param0, 
	param1
	);
	ld.param.b32 	%r98, [retval0];
	} // callseq 5
	mul.wide.u32 	%rd16, %r192, 8;
	add.s64 	%rd17, %rd1, %rd16;
	ld.global.f64 	%fd2, [%rd17];
	st.local.f64 	[%rd2], %fd2;
	{ // callseq 6, 0
	.param .b64 param0;
	st.param.b64 	[param0], %rd14;
	.param .b64 param1;
	st.param.b64 	[param1], %rd7;
	.param .b32 retval0;
	call.uni (retval0), 
	vprintf, 
	(
	param0, 
	param1
	);
	ld.param.b32 	%r100, [retval0];
	} // callseq 6
	mul.wide.u32 	%rd18, %r191, 8;
	add.s64 	%rd19, %rd1, %rd18;
	ld.global.f64 	%fd3, [%rd19];
	st.local.f64 	[%rd2], %fd3;
	{ // callseq 7, 0
	.param .b64 param0;
	st.param.b64 	[param0], %rd14;
	.param .b64 param1;
	st.param.b64 	[param1], %rd7;
	.param .b32 retval0;
	call.uni (retval0), 
	vprintf, 
	(
	param0, 
	param1
	);
	ld.param.b32 	%r102, [retval0];
	} // callseq 7
	mul.wide.u32 	%rd20, %r190, 8;
	add.s64 	%rd21, %rd1, %rd20;
	ld.global.f64 	%fd4, [%rd21];
	st.local.f64 	[%rd2], %fd4;
	{ // callseq 8, 0
	.param .b64 param0;
	st.param.b64 	[param0], %rd14;
	.param .b64 param1;
	st.param.b64 	[param1], %rd7;
	.param .b32 retval0;
	call.uni (retval0), 
	vprintf, 
	(
	param0, 
	param1
	);
	ld.param.b32 	%r104, [retval0];
	} // callseq 8
	mul.wide.u32 	%rd22, %r189, 8;
	add.s64 	%rd23, %rd1, %rd22;
	ld.global.f64 	%fd5, [%rd23];
	st.local.f64 	[%rd2], %fd5;
	{ // callseq 9, 0
	.param .b64 param0;
	st.param.b64 	[param0], %rd14;
	.param .b64 param1;
	st.param.b64 	[param1], %rd7;
	.param .b32 retval0;
	call.uni (retval0), 
	vprintf, 
	(
	param0, 
	param1
	);
	ld.param.b32 	%r106, [retval0];
	} // callseq 9
	mul.wide.u32 	%rd24, %r188, 8;
	add.s64 	%rd25, %rd1, %rd24;
	ld.global.f64 	%fd6, [%rd25];
	st.local.f64 	[%rd2], %fd6;
	{ // callseq 10, 0
	.param .b64 param0;
	st.param.b64 	[param0], %rd14;
	.param .b64 param1;
	st.param.b64 	[param1], %rd7;
	.param .b32 retval0;
	call.uni (retval0), 
	vprintf, 
	(
	param0, 
	param1
	);
	ld.param.b32 	%r108, [retval0];
	} // callseq 10
	mul.wide.u32 	%rd26, %r187, 8;
	add.s64 	%rd27, %rd1, %rd26;
	ld.global.f64 	%fd7, [%rd27];
	st.local.f64 	[%rd2], %fd7;
	{ // callseq 11, 0
	.param .b64 param0;
	st.param.b64 	[param0], %rd14;
	.param .b64 param1;
	st.param.b64 	[param1], %rd7;
	.param .b32 retval0;
	call.uni (retval0), 
	vprintf, 
	(
	param0, 
	param1
	);
	ld.param.b32 	%r110, [retval0];
	} // callseq 11
	mul.wide.u32 	%rd28, %r186, 8;
	add.s64 	%rd29, %rd1, %rd28;
	ld.global.f64 	%fd8, [%rd29];
	st.local.f64 	[%rd2], %fd8;
	{ // callseq 12, 0
	.param .b64 param0;
	st.param.b64 	[param0], %rd14;
	.param .b64 param1;
	st.param.b64 	[param1], %rd7;
	.param .b32 retval0;
	call.uni (retval0), 
	vprintf, 
	(
	param0, 
	param1
	);
	ld.param.b32 	%r112, [retval0];
	} // callseq 12
	mul.wide.u32 	%rd30, %r185, 8;
	add.s64 	%rd31, %rd1, %rd30;
	ld.global.f64 	%fd9, [%rd31];
	st.local.f64 	[%rd2], %fd9;
	{ // callseq 13, 0
	.param .b64 param0;
	st.param.b64 	[param0], %rd14;
	.param .b64 param1;
	st.param.b64 	[param1], %rd7;
	.param .b32 retval0;
	call.uni (retval0), 
	vprintf, 
	(
	param0, 
	param1
	);
	ld.param.b32 	%r114, [retval0];
	} // callseq 13
	mul.wide.u32 	%rd32, %r184, 8;
	add.s64 	%rd33, %rd1, %rd32;
	ld.global.f64 	%fd10, [%rd33];
	st.local.f64 	[%rd2], %fd10;
	{ // callseq 14, 0
	.param .b64 param0;
	st.param.b64 	[param0], %rd14;
	.param .b64 param1;
	st.param.b64 	[param1], %rd7;
	.param .b32 retval0;
	call.uni (retval0), 
	vprintf, 
	(
	param0, 
	param1
	);
	ld.param.b32 	%r116, [retval0];
	} // callseq 14
	mul.wide.u32 	%rd34, %r183, 8;
	add.s64 	%rd35, %rd1, %rd34;
	ld.global.f64 	%fd11, [%rd35];
	st.local.f64 	[%rd2], %fd11;
	{ // callseq 15, 0
	.param .b64 param0;
	st.param.b64 	[param0], %rd14;
	.param .b64 param1;
	st.param.b64 	[param1], %rd7;
	.param .b32 retval0;
	call.uni (retval0), 
	vprintf, 
	(
	param0, 
	param1
	);
	ld.param.b32 	%r118, [retval0];
	} // callseq 15
	mul.wide.u32 	%rd36, %r182, 8;
	add.s64 	%rd37, %rd1, %rd36;
	ld.global.f64 	%fd12, [%rd37];
	st.local.f64 	[%rd2], %fd12;
	{ // callseq 16, 0
	.param .b64 param0;
	st.param.b64 	[param0], %rd14;
	.param .b64 param1;
	st.param.b64 	[param1], %rd7;
	.param .b32 retval0;
	call.uni (retval0), 
	vprintf, 
	(
	param0, 
	param1
	);
	ld.param.b32 	%r120, [retval0];
	} // callseq 16
	mul.wide.u32 	%rd38, %r181, 8;
	add.s64 	%rd39, %rd1, %rd38;
	ld.global.f64 	%fd13, [%rd39];
	st.local.f64 	[%rd2], %fd13;
	{ // callseq 17, 0
	.param .b64 param0;
	st.param.b64 	[param0], %rd14;
	.param .b64 param1;
	st.param.b64 	[param1], %rd7;
	.param .b32 retval0;
	call.uni (retval0), 
	vprintf, 
	(
	param0, 
	param1
	);
	ld.param.b32 	%r122, [retval0];
	} // callseq 17
	mul.wide.u32 	%rd40, %r180, 8;
	add.s64 	%rd41, %rd1, %rd40;
	ld.global.f64 	%fd14, [%rd41];
	st.local.f64 	[%rd2], %fd14;
	{ // callseq 18, 0
	.param .b64 param0;
	st.param.b64 	[param0], %rd14;
	.param .b64 param1;
	st.param.b64 	[param1], %rd7;
	.param .b32 retval0;
	call.uni (retval0), 
	vprintf, 
	(
	param0, 
	param1
	);
	ld.param.b32 	%r124, [retval0];
	} // callseq 18
	mul.wide.u32 	%rd42, %r179, 8;
	add.s64 	%rd43, %rd1, %rd42;
	ld.global.f64 	%fd15, [%rd43];
	st.local.f64 	[%rd2], %fd15;
	{ // callseq 19, 0
	.param .b64 param0;
	st.param.b64 	[param0], %rd14;
	.param .b64 param1;
	st.param.b64 	[param1], %rd7;
	.param .b32 retval0;
	call.uni (retval0), 
	vprintf, 
	(
	param0, 
	param1
	);
	ld.param.b32 	%r126, [retval0];
	} // callseq 19
	mul.wide.u32 	%rd44, %r178, 8;
	add.s64 	%rd45, %rd1, %rd44;
	ld.global.f64 	%fd16, [%rd45];
	st.local.f64 	[%rd2], %fd16;
	{ // callseq 20, 0
	.param .b64 param0;
	st.param.b64 	[param0], %rd14;
	.param .b64 param1;
	st.param.b64 	[param1], %rd7;
	.param .b32 retval0;
	call.uni (retval0), 
	vprintf, 
	(
	param0, 
	param1
	);
	ld.param.b32 	%r128, [retval0];
	} // callseq 20
	add.s32 	%r193, %r193, 16;
	add.s32 	%r192, %r192, %r6;
	add.s32 	%r191, %r191, %r6;
	add.s32 	%r190, %r190, %r6;
	add.s32 	%r189, %r189, %r6;
	add.s32 	%r188, %r188, %r6;
	add.s32 	%r187, %r187, %r6;
	add.s32 	%r186, %r186, %r6;
	add.s32 	%r185, %r185, %r6;
	add.s32 	%r184, %r184, %r6;
	add.s32 	%r183, %r183, %r6;
	add.s32 	%r182, %r182, %r6;
	add.s32 	%r181, %r181, %r6;
	add.s32 	%r180, %r180, %r6;
	add.s32 	%r179, %r179, %r6;
	add.s32 	%r178, %r178, %r6;
	add.s64 	%rd94, %rd94, %rd46;
	setp.ne.s32 	%p8, %r193, 0;
	mov.u32 	%r195, %r3;
	@%p8 bra 	$L__BB0_5;
$L__BB0_6:
	setp.eq.s32 	%p9, %r1, 0;
	@%p9 bra 	$L__BB0_16;
	add.s32 	%r130, %r1, -1;
	setp.lt.u32 	%p10, %r130, 7;
	@%p10 bra 	$L__BB0_9;
	mad.lo.s32 	%r131, %r195, %r81, %r177;
	mul.wide.u32 	%rd47, %r131, 8;
	add.s64 	%rd48, %rd1, %rd47;
	ld.global.f64 	%fd17, [%rd48];
	st.local.f64 	[%rd2], %fd17;
	cvta.global.u64 	%rd50, %rd79;
	{ // callseq 21, 0
	.param .b64 param0;
	st.param.b64 	[param0], %rd50;
	.param .b64 param1;
	st.param.b64 	[param1], %rd7;
	.param .b32 retval0;
	call.uni (retval0), 
	vprintf, 
	(
	param0, 
	param1
	);
	ld.param.b32 	%r132, [retval0];
	} // callseq 21
	add.s32 	%r134, %r131, %r81;
	mul.wide.u32 	%rd52, %r134, 8;
	add.s64 	%rd53, %rd1, %rd52;
	ld.global.f64 	%fd18, [%rd53];
	st.local.f64 	[%rd2], %fd18;
	{ // callseq 22, 0
	.param .b64 param0;
	st.param.b64 	[param0], %rd50;
	.param .b64 param1;
	st.param.b64 	[param1], %rd7;
	.param .b32 retval0;
	call.uni (retval0), 
	vprintf, 
	(
	param0, 
	param1
	);
	ld.param.b32 	%r135, [retval0];
	} // callseq 22
	add.s32 	%r137, %r134, %r81;
	mul.wide.u32 	%rd54, %r137, 8;
	add.s64 	%rd55, %rd1, %rd54;
	ld.global.f64 	%fd19, [%rd55];
	st.local.f64 	[%rd2], %fd19;
	{ // callseq 23, 0
	.param .b64 param0;
	st.param.b64 	[param0], %rd50;
	.param .b64 param1;
	st.param.b64 	[param1], %rd7;
	.param .b32 retval0;
	call.uni (retval0), 
	vprintf, 
	(
	param0, 
	param1
	);
	ld.param.b32 	%r138, [retval0];
	} // callseq 23
	add.s32 	%r140, %r137, %r81;
	mul.wide.u32 	%rd56, %r140, 8;
	add.s64 	%rd57, %rd1, %rd56;
	ld.global.f64 	%fd20, [%rd57];
	st.local.f64 	[%rd2], %fd20;
	{ // callseq 24, 0
	.param .b64 param0;
	st.param.b64 	[param0], %rd50;
	.param .b64 param1;
	st.param.b64 	[param1], %rd7;
	.param .b32 retval0;
	call.uni (retval0), 
	vprintf, 
	(
	param0, 
	param1
	);
	ld.param.b32 	%r141, [retval0];
	} // callseq 24
	add.s32 	%r143, %r140, %r81;
	mul.wide.u32 	%rd58, %r143, 8;
	add.s64 	%rd59, %rd1, %rd58;
	ld.global.f64 	%fd21, [%rd59];
	st.local.f64 	[%rd2], %fd21;
	{ // callseq 25, 0
	.param .b64 param0;
	st.param.b64 	[param0], %rd50;
	.param .b64 param1;
	st.param.b64 	[param1], %rd7;
	.param .b32 retval0;
	call.uni (retval0), 
	vprintf, 
	(
	param0, 
	param1
	);
	ld.param.b32 	%r144, [retval0];
	} // callseq 25
	add.s32 	%r146, %r143, %r81;
	mul.wide.u32 	%rd60, %r146, 8;
	add.s64 	%rd61, %rd1, %rd60;
	ld.global.f64 	%fd22, [%rd61];
	st.local.f64 	[%rd2], %fd22;
	{ // callseq 26, 0
	.param .b64 param0;
	st.param.b64 	[param0], %rd50;
	.param .b64 param1;
	st.param.b64 	[param1], %rd7;
	.param .b32 retval0;
	call.uni (retval0), 
	vprintf, 
	(
	param0, 
	param1
	);
	ld.param.b32 	%r147, [retval0];
	} // callseq 26
	add.s32 	%r149, %r146, %r81;
	mul.wide.u32 	%rd62, %r149, 8;
	add.s64 	%rd63, %rd1, %rd62;
	ld.global.f64 	%fd23, [%rd63];
	st.local.f64 	[%rd2], %fd23;
	{ // callseq 27, 0
	.param .b64 param0;
	st.param.b64 	[param0], %rd50;
	.param .b64 param1;
	st.param.b64 	[param1], %rd7;
	.param .b32 retval0;
	call.uni (retval0), 
	vprintf, 
	(
	param0, 
	param1
	);
	ld.param.b32 	%r150, [retval0];
	} // callseq 27
	add.s32 	%r152, %r149, %r81;
	mul.wide.u32 	%rd64, %r152, 8;
	add.s64 	%rd65, %rd1, %rd64;
	ld.global.f64 	%fd24, [%rd65];
	st.local.f64 	[%rd2], %fd24;
	{ // callseq 28, 0
	.param .b64 param0;
	st.param.b64 	[param0], %rd50;
	.param .b64 param1;
	st.param.b64 	[param1], %rd7;
	.param .b32 retval0;
	call.uni (retval0), 
	vprintf, 
	(
	param0, 
	param1
	);
	ld.param.b32 	%r153, [retval0];
	} // callseq 28
	add.s32 	%r195, %r195, 8;
$L__BB0_9:
	setp.eq.s32 	%p11, %r2, 0;
	@%p11 bra 	$L__BB0_16;
	add.s32 	%r155, %r2, -1;
	setp.lt.u32 	%p12, %r155, 3;
	@%p12 bra 	$L__BB0_12;
	mad.lo.s32 	%r156, %r195, %r81, %r177;
	mul.wide.u32 	%rd66, %r156, 8;
	add.s64 	%rd67, %rd1, %rd66;
	ld.global.f64 	%fd25, [%rd67];
	st.local.f64 	[%rd2], %fd25;
	cvta.global.u64 	%rd69, %rd79;
	{ // callseq 29, 0
	.param .b64 param0;
	st.param.b64 	[param0], %rd69;
	.param .b64 param1;
	st.param.b64 	[param1], %rd7;
	.param .b32 retval0;
	call.uni (retval0), 
	vprintf, 
	(
	param0, 
	param1
	);
	ld.param.b32 	%r157, [retval0];
	} // callseq 29
	add.s32 	%r159, %r156, %r81;
	mul.wide.u32 	%rd71, %r159, 8;
	add.s64 	%rd72, %rd1, %rd71;
	ld.global.f64 	%fd26, [%rd72];
	st.local.f64 	[%rd2], %fd26;
	{ // callseq 30, 0
	.param .b64 param0;
	st.param.b64 	[param0], %rd69;
	.param .b64 param1;
	st.param.b64 	[param1], %rd7;
	.param .b32 retval0;
	call.uni (retval0), 
	vprintf, 
	(
	param0, 
	param1
	);
	ld.param.b32 	%r160, [retval0];
	} // callseq 30
	add.s32 	%r162, %r159, %r81;
	mul.wide.u32 	%rd73, %r162, 8;
	add.s64 	%rd74, %rd1, %rd73;
	ld.global.f64 	%fd27, [%rd74];
	st.local.f64 	[%rd2], %fd27;
	{ // callseq 31, 0
	.param .b64 param0;
	st.param.b64 	[param0], %rd69;
	.param .b64 param1;
	st.param.b64 	[param1], %rd7;
	.param .b32 retval0;
	call.uni (retval0), 
	vprintf, 
	(
	param0, 
	param1
	);
	ld.param.b32 	%r163, [retval0];
	} // callseq 31
	add.s32 	%r165, %r162, %r81;
	mul.wide.u32 	%rd75, %r165, 8;
	add.s64 	%rd76, %rd1, %rd75;
	ld.global.f64 	%fd28, [%rd76];
	st.local.f64 	[%rd2], %fd28;
	{ // callseq 32, 0
	.param .b64 param0;
	st.param.b64 	[param0], %rd69;
	.param .b64 param1;
	st.param.b64 	[param1], %rd7;
	.param .b32 retval0;
	call.uni (retval0), 
	vprintf, 
	(
	param0, 
	param1
	);
	ld.param.b32 	%r166, [retval0];
	} // callseq 32
	add.s32 	%r195, %r195, 4;
$L__BB0_12:
	setp.eq.s32 	%p13, %r4, 0;
	@%p13 bra 	$L__BB0_16;
	setp.eq.s32 	%p14, %r4, 1;
	mad.lo.s32 	%r72, %r195, %r81, %r177;
	mul.wide.u32 	%rd77, %r72, 8;
	add.s64 	%rd78, %rd1, %rd77;
	ld.global.f64 	%fd29, [%rd78];
	st.local.f64 	[%rd2], %fd29;
	cvta.global.u64 	%rd80, %rd79;
	{ // callseq 33, 0
	.param .b64 param0;
	st.param.b64 	[param0], %rd80;
	.param .b64 param1;
	st.param.b64 	[param1], %rd7;
	.param .b32 retval0;
	call.uni (retval0), 
	vprintf, 
	(
	param0, 
	param1
	);
	ld.param.b32 	%r168, [retval0];
	} // callseq 33
	@%p14 bra 	$L__BB0_16;
	setp.eq.s32 	%p15, %r4, 2;
	add.s32 	%r73, %r72, %r81;
	mul.wide.u32 	%rd82, %r73, 8;
	add.s64 	%rd83, %rd1, %rd82;
	ld.global.f64 	%fd30, [%rd83];
	st.local.f64 	[%rd2], %fd30;
	cvta.global.u64 	%rd85, %rd79;
	{ // callseq 34, 0
	.param .b64 param0;
	st.param.b64 	[param0], %rd85;
	.param .b64 param1;
	st.param.b64 	[param1], %rd7;
	.param .b32 retval0;
	call.uni (retval0), 
	vprintf, 
	(
	param0, 
	param1
	);
	ld.param.b32 	%r170, [retval0];
	} // callseq 34
	@%p15 bra 	$L__BB0_16;
	add.s32 	%r172, %r73, %r81;
	mul.wide.u32 	%rd87, %r172, 8;
	add.s64 	%rd88, %rd1, %rd87;
	ld.global.f64 	%fd31, [%rd88];
	st.local.f64 	[%rd2], %fd31;
	cvta.global.u64 	%rd90, %rd79;
	{ // callseq 35, 0
	.param .b64 param0;
	st.param.b64 	[param0], %rd90;
	.param .b64 param1;
	st.param.b64 	[param1], %rd7;
	.param .b32 retval0;
	call.uni (retval0), 
	vprintf, 
	(
	param0, 
	param1
	);
	ld.param.b32 	%r173, [retval0];
	} // callseq 35
$L__BB0_16:
	cvta.global.u64 	%rd93, %rd92;
	{ // callseq 36, 0
	.param .b64 param0;
	st.param.b64 	[param0], %rd93;
	.param .b64 param1;
	st.param.b64 	[param1], 0;
	.param .b32 retval0;
	call.uni (retval0), 
	vprintf, 
	(
	param0, 
	param1
	);
	ld.param.b32 	%r175, [retval0];
	} // callseq 36
	add.s32 	%r177, %r177, 1;
	setp.eq.s32 	%p16, %r177, %r81;
	@%p16 bra 	$L__BB0_23;
	bra.uni 	$L__BB0_3;
$L__BB0_17:
	add.s32 	%r83, %r81, -1;
	and.b32  	%r75, %r81, 3;
	setp.lt.u32 	%p3, %r83, 3;
	@%p3 bra 	$L__BB0_20;
	and.b32  	%r76, %r81, 2147483644;
	mov.b32 	%r197, 0;
	mov.u64 	%rd8, $str$1;
$L__BB0_19:
	cvta.global.u64 	%rd9, %rd8;
	{ // callseq 0, 0
	.param .b64 param0;
	st.param.b64 	[param0], %rd9;
	.param .b64 param1;
	st.param.b64 	[param1], 0;
	.param .b32 retval0;
	call.uni (retval0), 
	vprintf, 
	(
	param0, 
	param1
	);
	ld.param.b32 	%r85, [retval0];
	} // callseq 0
	{ // callseq 1, 0
	.param .b64 param0;
	st.param.b64 	[param0], %rd9;
	.param .b64 param1;
	st.param.b64 	[param1], 0;
	.param .b32 retval0;
	call.uni (retval0), 
	vprintf, 
	(
	param0, 
	param1
	);
	ld.param.b32 	%r87, [retval0];
	} // callseq 1
	{ // callseq 2, 0
	.param .b64 param0;
	st.param.b64 	[param0], %rd9;
	.param .b64 param1;
	st.param.b64 	[param1], 0;
	.param .b32 retval0;
	call.uni (retval0), 
	vprintf, 
	(
	param0, 
	param1
	);
	ld.param.b32 	%r89, [retval0];
	} // callseq 2
	{ // callseq 3, 0
	.param .b64 param0;
	st.param.b64 	[param0], %rd9;
	.param .b64 param1;
	st.param.b64 	[param1], 0;
	.param .b32 retval0;
	call.uni (retval0), 
	vprintf, 
	(
	param0, 
	param1
	);
	ld.param.b32 	%r91, [retval0];
	} // callseq 3
	add.s32 	%r197, %r197, 4;
	setp.ne.s32 	%p4, %r197, %r76;
	@%p4 bra 	$L__BB0_19;
$L__BB0_20:
	setp.eq.s32 	%p5, %r75, 0;
	@%p5 bra 	$L__BB0_23;
	mov.b32 	%r198, 0;
	mov.u64 	%rd10, $str$1;
$L__BB0_22:
	.pragma "nounroll";
	cvta.global.u64 	%rd11, %rd10;
	{ // callseq 4, 0
	.param .b64 param0;
	st.param.b64 	[param0], %rd11;
	.param .b64 param1;
	st.param.b64 	[param1], 0;
	.param .b32 retval0;
	call.uni (retval0), 
	vprintf, 
	(
	param0, 
	param1
	);
	ld.param.b32 	%r94, [retval0];
	} // callseq 4
	add.s32 	%r198, %r198, 1;
	setp.ne.s32 	%p6, %r198, %r75;
	@%p6 bra 	$L__BB0_22;
$L__BB0_23:
	ret;

}
	// .globl	_ZN3cub18CUB_300001_SM_10006detail11EmptyKernelIvEEvv
.visible .entry _ZN3cub18CUB_300001_SM_10006detail11EmptyKernelIvEEvv()
{


	ret;

}


// ===== COMPILED SASS (sm_100) =====

	.target	sm_100

	.elftype	@"ET_EXEC"


//--------------------- .note.nv.tkinfo           --------------------------
	.section	.note.nv.tkinfo,"",@"SHT_NOTE"
	.sectionflags	@"SHF_NOTE_NV_TKINFO"
	.tkinfo
        /*0018*/ 	.word	0x00000002
        /*0030*/ 	.string	""
        /*0030*/ 	.string	"ptxas"
        /*0030*/ 	.string	"Cuda compilation tools, release 13.0, V13.0.88"
        /*0030*/ 	.string	"Build cuda_13.0.r13.0/compiler.36424714_0"
        /*0030*/ 	.string	"-arch sm_100 -m 64 "



//--------------------- .note.nv.cuinfo           --------------------------
	.section	.note.nv.cuinfo,"",@"SHT_NOTE"
	.sectionflags	@"SHF_NOTE_NV_CUINFO"
        /*0018*/ 	.short	0x0002
        /*001a*/ 	.short	0x0064
        /*001c*/ 	.short	0x0082
	.zero		2


//--------------------- .nv.info                  --------------------------
	.section	.nv.info,"",@"SHT_CUDA_INFO"
	.align	4


	//----- nvinfo : EIATTR_REGCOUNT
	.align		4
        /*0000*/ 	.byte	0x04, 0x2f
        /*0002*/ 	.short	(.L_46 - .L_45)
	.align		4
.L_45:
        /*0004*/ 	.word	index@(_Z15cudaPrintMatrixiiPd)
        /*0008*/ 	.word	0x0000002a


	//----- nvinfo : EIATTR_FRAME_SIZE
	.align		4
.L_46:
        /*000c*/ 	.byte	0x04, 0x11
        /*000e*/ 	.short	(.L_48 - .L_47)
	.align		4
.L_47:
        /*0010*/ 	.word	index@(_Z15cudaPrintMatrixiiPd)
        /*0014*/ 	.word	0x00000008


	//----- nvinfo : EIATTR_REGCOUNT
	.align		4
.L_48:
        /*0018*/ 	.byte	0x04, 0x2f
        /*001a*/ 	.short	(.L_50 - .L_49)
	.align		4
.L_49:
        /*001c*/ 	.word	index@(_ZN3cub18CUB_300001_SM_10006detail11EmptyKernelIvEEvv)
        /*0020*/ 	.word	0x00000004


	//----- nvinfo : EIATTR_FRAME_SIZE
	.align		4
.L_50:
        /*0024*/ 	.byte	0x04, 0x11
        /*0026*/ 	.short	(.L_52 - .L_51)
	.align		4
.L_51:
        /*0028*/ 	.word	index@(_ZN3cub18CUB_300001_SM_10006detail11EmptyKernelIvEEvv)
        /*002c*/ 	.word	0x00000000


	//----- nvinfo : EIATTR_MIN_STACK_SIZE
	.align		4
.L_52:
        /*0030*/ 	.byte	0x04, 0x12
        /*0032*/ 	.short	(.L_54 - .L_53)
	.align		4
.L_53:
        /*0034*/ 	.word	index@(_ZN3cub18CUB_300001_SM_10006detail11EmptyKernelIvEEvv)
        /*0038*/ 	.word	0x00000000


	//----- nvinfo : EIATTR_MIN_STACK_SIZE
	.align		4
.L_54:
        /*003c*/ 	.byte	0x04, 0x12
        /*003e*/ 	.short	(.L_56 - .L_55)
	.align		4
.L_55:
        /*0040*/ 	.word	index@(_Z15cudaPrintMatrixiiPd)
        /*0044*/ 	.word	0x00000008
.L_56:


//--------------------- .nv.compat                --------------------------
	.section	.nv.compat,"",@"SHT_CUDA_COMPAT_INFO"
	.align	4
        /*0000*/ 	.byte	0x02, 0x09, 0x00, 0x00, 0x02, 0x02, 0x01, 0x00, 0x02, 0x05, 0x05, 0x00, 0x03, 0x07, 0x01, 0x01
        /*0010*/ 	.byte	0x02, 0x03, 0x00, 0x00, 0x02, 0x06, 0x01, 0x00, 0x04, 0x0b, 0x08, 0x00, 0x09, 0x00, 0x00, 0x00
        /*0020*/ 	.byte	0x00, 0x00, 0x00, 0x00


//--------------------- .nv.info._ZN3cub18CUB_300001_SM_10006detail11EmptyKernelIvEEvv --------------------------
	.section	.nv.info._ZN3cub18CUB_300001_SM_10006detail11EmptyKernelIvEEvv,"",@"SHT_CUDA_INFO"
	.sectionflags	@""
	.align	4


	//----- nvinfo : EIATTR_CUDA_API_VERSION
	.align		4
        /*0000*/ 	.byte	0x04, 0x37
        /*0002*/ 	.short	(.L_58 - .L_57)
.L_57:
        /*0004*/ 	.word	0x00000082


	//----- nvinfo : EIATTR_SPARSE_MMA_MASK
	.align		4
.L_58:
        /*0008*/ 	.byte	0x03, 0x50
        /*000a*/ 	.short	0x0000


	//----- nvinfo : EIATTR_MAXREG_COUNT
	.align		4
        /*000c*/ 	.byte	0x03, 0x1b
        /*000e*/ 	.short	0x00ff


	//----- nvinfo : EIATTR_MERCURY_ISA_VERSION
	.align		4
        /*0010*/ 	.byte	0x03, 0x5f
        /*0012*/ 	.short	0x0101


	//----- nvinfo : EIATTR_VRC_CTA_INIT_COUNT
	.align		4
        /*0014*/ 	.byte	0x02, 0x4a
	.zero		1
	.zero		1


	//----- nvinfo : EIATTR_EXIT_INSTR_OFFSETS
	.align		4
        /*0018*/ 	.byte	0x04, 0x1c
        /*001a*/ 	.short	(.L_60 - .L_59)


	//   ....[0]....
.L_59:
        /*001c*/ 	.word	0x00000010


	//----- nvinfo : EIATTR_SW_WAR
	.align		4
.L_60:
        /*0020*/ 	.byte	0x04, 0x36
        /*0022*/ 	.short	(.L_62 - .L_61)
.L_61:
        /*0024*/ 	.word	0x00000008
.L_62:


//--------------------- .nv.info._Z15cudaPrintMatrixiiPd --------------------------
	.section	.nv.info._Z15cudaPrintMatrixiiPd,"",@"SHT_CUDA_INFO"
	.sectionflags	@""
	.align	4


	//----- nvinfo : EIATTR_CUDA_API_VERSION
	.align		4
        /*0000*/ 	.byte	0x04, 0x37
        /*0002*/ 	.short	(.L_64 - .L_63)
.L_63:
        /*0004*/ 	.word	0x00000082


	//----- nvinfo : EIATTR_KPARAM_INFO
	.align		4
.L_64:
        /*0008*/ 	.byte	0x04, 0x17
        /*000a*/ 	.short	(.L_66 - .L_65)
.L_65:
        /*000c*/ 	.word	0x00000000
        /*0010*/ 	.short	0x0002
        /*0012*/ 	.short	0x0008
        /*0014*/ 	.byte	0x00, 0xf5, 0x21, 0x00


	//----- nvinfo : EIATTR_KPARAM_INFO
	.align		4
.L_66:
        /*0018*/ 	.byte	0x04, 0x17
        /*001a*/ 	.short	(.L_68 - .L_67)
.L_67:
        /*001c*/ 	.word	0x00000000
        /*0020*/ 	.short	0x0001
        /*0022*/ 	.short	0x0004
        /*0024*/ 	.byte	0x00, 0xf0, 0x11, 0x00


	//----- nvinfo : EIATTR_KPARAM_INFO
	.align		4
.L_68:
        /*0028*/ 	.byte	0x04, 0x17
        /*002a*/ 	.short	(.L_70 - .L_69)
.L_69:
        /*002c*/ 	.word	0x00000000
        /*0030*/ 	.short	0x0000
        /*0032*/ 	.short	0x0000
        /*0034*/ 	.byte	0x00, 0xf0, 0x11, 0x00


	//----- nvinfo : EIATTR_SPARSE_MMA_MASK
	.align		4
.L_70:
        /*0038*/ 	.byte	0x03, 0x50
        /*003a*/ 	.short	0x0000


	//----- nvinfo : EIATTR_MAXREG_COUNT
	.align		4
        /*003c*/ 	.byte	0x03, 0x1b
        /*003e*/ 	.short	0x00ff


	//----- nvinfo : EIATTR_EXTERNS
	.align		4
        /*0040*/ 	.byte	0x04, 0x0f
        /*0042*/ 	.short	(.L_72 - .L_71)


	//   ....[0]....
	.align		4
.L_71:
        /*0044*/ 	.word	index@(vprintf)


	//----- nvinfo : EIATTR_MERCURY_ISA_VERSION
	.align		4
.L_72:
        /*0048*/ 	.byte	0x03, 0x5f
        /*004a*/ 	.short	0x0101


	//----- nvinfo : EIATTR_VRC_CTA_INIT_COUNT
	.align		4
        /*004c*/ 	.byte	0x02, 0x4a
	.zero		1
	.zero		1


	//----- nvinfo : EIATTR_SYSCALL_OFFSETS
	.align		4
        /*0050*/ 	.byte	0x04, 0x46
        /*0052*/ 	.short	(.L_74 - .L_73)


	//   ....[0]....
.L_73:
        /*0054*/ 	.word	0x00000340


	//   ....[1]....
        /*0058*/ 	.word	0x00000410


	//   ....[2]....
        /*005c*/ 	.word	0x000004d0


	//   ....[3]....
        /*0060*/ 	.word	0x00000590


	//   ....[4]....
        /*0064*/ 	.word	0x00000650


	//   ....[5]....
        /*0068*/ 	.word	0x00000710


	//   ....[6]....
        /*006c*/ 	.word	0x000007d0


	//   ....[7]....
        /*0070*/ 	.word	0x00000890


	//   ....[8]....
        /*0074*/ 	.word	0x00000950


	//   ....[9]....
        /*0078*/ 	.word	0x00000a10


	//   ....[10]....
        /*007c*/ 	.word	0x00000ad0


	//   ....[11]....
        /*0080*/ 	.word	0x00000b90


	//   ....[12]....
        /*0084*/ 	.word	0x00000c50


	//   ....[13]....
        /*0088*/ 	.word	0x00000d10


	//   ....[14]....
        /*008c*/ 	.word	0x00000dd0


	//   ....[15]....
        /*0090*/ 	.word	0x00000e90


	//   ....[16]....
        /*0094*/ 	.word	0x00001160


	//   ....[17]....
        /*0098*/ 	.word	0x00001240


	//   ....[18]....
        /*009c*/ 	.word	0x00001320


	//   ....[19]....
        /*00a0*/ 	.word	0x00001400


	//   ....[20]....
        /*00a4*/ 	.word	0x000014e0


	//   ....[21]....
        /*00a8*/ 	.word	0x000015c0


	//   ....[22]....
        /*00ac*/ 	.word	0x000016a0


	//   ....[23]....
        /*00b0*/ 	.word	0x00001780


	//   ....[24]....
        /*00b4*/ 	.word	0x000018e0


	//   ....[25]....
        /*00b8*/ 	.word	0x000019c0


	//   ....[26]....
        /*00bc*/ 	.word	0x00001aa0


	//   ....[27]....
        /*00c0*/ 	.word	0x00001b80


	//   ....[28]....
        /*00c4*/ 	.word	0x00001cd0


	//   ....[29]....
        /*00c8*/ 	.word	0x00001df0


	//   ....[30]....
        /*00cc*/ 	.word	0x00001ef0


	//   ....[31]....
        /*00d0*/ 	.word	0x00001f70


	//   ....[32]....
        /*00d4*/ 	.word	0x000020e0


	//   ....[33]....
        /*00d8*/ 	.word	0x00002150


	//   ....[34]....
        /*00dc*/ 	.word	0x000021c0


	//   ....[35]....
        /*00e0*/ 	.word	0x00002230


	//   ....[36]....
        /*00e4*/ 	.word	0x00002340


	//----- nvinfo : EIATTR_EXIT_INSTR_OFFSETS
	.align		4
.L_74:
        /*00e8*/ 	.byte	0x04, 0x1c
        /*00ea*/ 	.short	(.L_76 - .L_75)


	//   ....[0]....
.L_75:
        /*00ec*/ 	.word	0x00000060


	//   ....[1]....
        /*00f0*/ 	.word	0x00001fb0


	//   ....[2]....
        /*00f4*/ 	.word	0x00002280


	//   ....[3]....
        /*00f8*/ 	.word	0x00002370


	//----- nvinfo : EIATTR_CRS_STACK_SIZE
	.align		4
.L_76:
        /*00fc*/ 	.byte	0x04, 0x1e
        /*00fe*/ 	.short	(.L_78 - .L_77)
.L_77:
        /*0100*/ 	.word	0x00000000


	//----- nvinfo : EIATTR_CBANK_PARAM_SIZE
	.align		4
.L_78:
        /*0104*/ 	.byte	0x03, 0x19
        /*0106*/ 	.short	0x0010


	//----- nvinfo : EIATTR_PARAM_CBANK
	.align		4
        /*0108*/ 	.byte	0x04, 0x0a
        /*010a*/ 	.short	(.L_80 - .L_79)
	.align		4
.L_79:
        /*010c*/ 	.word	index@(.nv.constant0._Z15cudaPrintMatrixiiPd)
        /*0110*/ 	.short	0x0380
        /*0112*/ 	.short	0x0010


	//----- nvinfo : EIATTR_SW_WAR
	.align		4
.L_80:
        /*0114*/ 	.byte	0x04, 0x36
        /*0116*/ 	.short	(.L_82 - .L_81)
.L_81:
        /*0118*/ 	.word	0x00000008
.L_82:


//--------------------- .nv.callgraph             --------------------------
	.section	.nv.callgraph,"",@"SHT_CUDA_CALLGRAPH"
	.align	4
	.sectionentsize	8
	.align		4
        /*0000*/ 	.word	0x00000000
	.align		4
        /*0004*/ 	.word	0xffffffff
	.align		4
        /*0008*/ 	.word	index@(_Z15cudaPrintMatrixiiPd)
	.align		4
        /*000c*/ 	.word	index@(vprintf)
	.align		4
        /*0010*/ 	.word	0x00000000
	.align		4
        /*0014*/ 	.word	0xfffffffe
	.align		4
        /*0018*/ 	.word	0x00000000
	.align		4
        /*001c*/ 	.word	0xfffffffd
	.align		4
        /*0020*/ 	.word	0x00000000
	.align		4
        /*0024*/ 	.word	0xfffffffc


//--------------------- .nv.constant4             --------------------------
	.section	.nv.constant4,"a",@progbits
	.align	8
	.align		8
.nv.constant4:
        /*0000*/ 	.dword	_ZN34_INTERNAL_6b2c18bd_4_k_cu_9951ece84cuda3std3__45__cpo5beginE
	.align		8
        /*0008*/ 	.dword	_ZN34_INTERNAL_6b2c18bd_4_k_cu_9951ece84cuda3std3__45__cpo3endE
	.align		8
        /*0010*/ 	.dword	_ZN34_INTERNAL_6b2c18bd_4_k_cu_9951ece84cuda3std3__45__cpo6cbeginE
	.align		8
        /*0018*/ 	.dword	_ZN34_INTERNAL_6b2c18bd_4_k_cu_9951ece84cuda3std3__45__cpo4cendE
	.align		8
        /*0020*/ 	.dword	_ZN34_INTERNAL_6b2c18bd_4_k_cu_9951ece84cuda3std3__45__cpo6rbeginE
	.align		8
        /*0028*/ 	.dword	_ZN34_INTERNAL_6b2c18bd_4_k_cu_9951ece84cuda3std3__45__cpo4rendE
	.align		8
        /*0030*/ 	.dword	_ZN34_INTERNAL_6b2c18bd_4_k_cu_9951ece84cuda3std3__45__cpo7crbeginE
	.align		8
        /*0038*/ 	.dword	_ZN34_INTERNAL_6b2c18bd_4_k_cu_9951ece84cuda3std3__45__cpo5crendE
	.align		8
        /*0040*/ 	.dword	_ZN34_INTERNAL_6b2c18bd_4_k_cu_9951ece84cuda3std3__436_GLOBAL__N__6b2c18bd_4_k_cu_9951ece86ignoreE
	.align		8
        /*0048*/ 	.dword	_ZN34_INTERNAL_6b2c18bd_4_k_cu_9951ece84cuda3std3__419piecewise_constructE
	.align		8
        /*0050*/ 	.dword	_ZN34_INTERNAL_6b2c18bd_4_k_cu_9951ece84cuda3std3__48in_placeE
	.align		8
        /*0058*/ 	.dword	_ZN34_INTERNAL_6b2c18bd_4_k_cu_9951ece84cuda3std3__420unreachable_sentinelE
	.align		8
        /*0060*/ 	.dword	_ZN34_INTERNAL_6b2c18bd_4_k_cu_9951ece84cuda3std3__47nulloptE
	.align		8
        /*0068*/ 	.dword	_ZN34_INTERNAL_6b2c18bd_4_k_cu_9951ece84cuda3std3__48unexpectE
	.align		8
        /*0070*/ 	.dword	_ZN34_INTERNAL_6b2c18bd_4_k_cu_9951ece84cuda3std6ranges3__45__cpo4swapE
	.align		8
        /*0078*/ 	.dword	_ZN34_INTERNAL_6b2c18bd_4_k_cu_9951ece84cuda3std6ranges3__45__cpo9iter_moveE
	.align		8
        /*0080*/ 	.dword	_ZN34_INTERNAL_6b2c18bd_4_k_cu_9951ece84cuda3std6ranges3__45__cpo5beginE
	.align		8
        /*0088*/ 	.dword	_ZN34_INTERNAL_6b2c18bd_4_k_cu_9951ece84cuda3std6ranges3__45__cpo3endE
	.align		8
        /*0090*/ 	.dword	_ZN34_INTERNAL_6b2c18bd_4_k_cu_9951ece84cuda3std6ranges3__45__cpo6cbeginE
	.align		8
        /*0098*/ 	.dword	_ZN34_INTERNAL_6b2c18bd_4_k_cu_9951ece84cuda3std6ranges3__45__cpo4cendE
	.align		8
        /*00a0*/ 	.dword	_ZN34_INTERNAL_6b2c18bd_4_k_cu_9951ece84cuda3std6ranges3__45__cpo7advanceE
	.align		8
        /*00a8*/ 	.dword	_ZN34_INTERNAL_6b2c18bd_4_k_cu_9951ece84cuda3std6ranges3__45__cpo9iter_swapE
	.align		8
        /*00b0*/ 	.dword	_ZN34_INTERNAL_6b2c18bd_4_k_cu_9951ece84cuda3std6ranges3__45__cpo4nextE
	.align		8
        /*00b8*/ 	.dword	_ZN34_INTERNAL_6b2c18bd_4_k_cu_9951ece84cuda3std6ranges3__45__cpo4prevE
	.align		8
        /*00c0*/ 	.dword	_ZN34_INTERNAL_6b2c18bd_4_k_cu_9951ece84cuda3std6ranges3__45__cpo4dataE
	.align		8
        /*00c8*/ 	.dword	_ZN34_INTERNAL_6b2c18bd_4_k_cu_9951ece84cuda3std6ranges3__45__cpo5cdataE
	.align		8
        /*00d0*/ 	.dword	_ZN34_INTERNAL_6b2c18bd_4_k_cu_9951ece84cuda3std6ranges3__45__cpo4sizeE
	.align		8
        /*00d8*/ 	.dword	_ZN34_INTERNAL_6b2c18bd_4_k_cu_9951ece84cuda3std6ranges3__45__cpo5ssizeE
	.align		8
        /*00e0*/ 	.dword	_ZN34_INTERNAL_6b2c18bd_4_k_cu_9951ece84cuda3std6ranges3__45__cpo8distanceE
	.align		8
        /*00e8*/ 	.dword	_ZN34_INTERNAL_6b2c18bd_4_k_cu_9951ece86thrust24THRUST_300001_SM_1000_NS8cuda_cub3parE
	.align		8
        /*00f0*/ 	.dword	_ZN34_INTERNAL_6b2c18bd_4_k_cu_9951ece86thrust24THRUST_300001_SM_1000_NS8cuda_cub10par_nosyncE
	.align		8
        /*00f8*/ 	.dword	_ZN34_INTERNAL_6b2c18bd_4_k_cu_9951ece86thrust24THRUST_300001_SM_1000_NS6system6detail10sequential3seqE
	.align		8
        /*0100*/ 	.dword	_ZN34_INTERNAL_6b2c18bd_4_k_cu_9951ece86thrust24THRUST_300001_SM_1000_NS12placeholders2_1E
	.align		8
        /*0108*/ 	.dword	_ZN34_INTERNAL_6b2c18bd_4_k_cu_9951ece86thrust24THRUST_300001_SM_1000_NS12placeholders2_2E
	.align		8
        /*0110*/ 	.dword	_ZN34_INTERNAL_6b2c18bd_4_k_cu_9951ece86thrust24THRUST_300001_SM_1000_NS12placeholders2_3E
	.align		8
        /*0118*/ 	.dword	_ZN34_INTERNAL_6b2c18bd_4_k_cu_9951ece86thrust24THRUST_300001_SM_1000_NS12placeholders2_4E
	.align		8
        /*0120*/ 	.dword	_ZN34_INTERNAL_6b2c18bd_4_k_cu_9951ece86thrust24THRUST_300001_SM_1000_NS12placeholders2_5E
	.align		8
        /*0128*/ 	.dword	_ZN34_INTERNAL_6b2c18bd_4_k_cu_9951ece86thrust24THRUST_300001_SM_1000_NS12placeholders2_6E
	.align		8
        /*0130*/ 	.dword	_ZN34_INTERNAL_6b2c18bd_4_k_cu_9951ece86thrust24THRUST_300001_SM_1000_NS12placeholders2_7E
	.align		8
        /*0138*/ 	.dword	_ZN34_INTERNAL_6b2c18bd_4_k_cu_9951ece86thrust24THRUST_300001_SM_1000_NS12placeholders2_8E
	.align		8
        /*0140*/ 	.dword	_ZN34_INTERNAL_6b2c18bd_4_k_cu_9951ece86thrust24THRUST_300001_SM_1000_NS12placeholders2_9E
	.align		8
        /*0148*/ 	.dword	_ZN34_INTERNAL_6b2c18bd_4_k_cu_9951ece86thrust24THRUST_300001_SM_1000_NS12placeholders3_10E
	.align		8
        /*0150*/ 	.dword	_ZN34_INTERNAL_6b2c18bd_4_k_cu_9951ece86thrust24THRUST_300001_SM_1000_NS3seqE
	.align		8
        /*0158*/ 	.dword	$str
	.align		8
        /*0160*/ 	.dword	$str$1
	.align		8
        /*0168*/ 	.dword	vprintf


//--------------------- .text._ZN3cub18CUB_300001_SM_10006detail11EmptyKernelIvEEvv --------------------------
	.section	.text._ZN3cub18CUB_300001_SM_10006detail11EmptyKernelIvEEvv,"ax",@progbits
	.align	128
        .global         _ZN3cub18CUB_300001_SM_10006detail11EmptyKernelIvEEvv
        .type           _ZN3cub18CUB_300001_SM_10006detail11EmptyKernelIvEEvv,@function
        .size           _ZN3cub18CUB_300001_SM_10006detail11EmptyKernelIvEEvv,(.L_x_49 - _ZN3cub18CUB_300001_SM_10006detail11EmptyKernelIvEEvv)
        .other          _ZN3cub18CUB_300001_SM_10006detail11EmptyKernelIvEEvv,@"STO_CUDA_ENTRY STV_DEFAULT"
_ZN3cub18CUB_300001_SM_10006detail11EmptyKernelIvEEvv:
.text._ZN3cub18CUB_300001_SM_10006detail11EmptyKernelIvEEvv:
[----:B------:R-:W-:Y:S01]  /*0000*/  LDC R1, c[0x0][0x37c] ;  /* 0x0000df00ff017b82 */ /* 0x000fe20000000800 */
[----:B------:R-:W-:Y:S05]  /*0010*/  EXIT ;  /* 0x000000000000794d */ /* 0x000fea0003800000 */
.L_x_0:
[----:B------:R-:W-:-:S00]  /*0020*/  BRA `(.L_x_0) ;  /* 0xfffffffc00fc7947 */ /* 0x000fc0000383ffff */
[----:B------:R-:W-:-:S00]  /*0030*/  NOP ;  /* 0x0000000000007918 */ /* 0x000fc00000000000 */
        /* <DEDUP_REMOVED lines=12> */
.L_x_49:


//--------------------- .text._Z15cudaPrintMatrixiiPd --------------------------
	.section	.text._Z15cudaPrintMatrixiiPd,"ax",@progbits
	.align	128
        .global         _Z15cudaPrintMatrixiiPd
        .type           _Z15cudaPrintMatrixiiPd,@function
        .size           _Z15cudaPrintMatrixiiPd,(.L_x_50 - _Z15cudaPrintMatrixiiPd)
        .other          _Z15cudaPrintMatrixiiPd,@"STO_CUDA_ENTRY STV_DEFAULT"
_Z15cudaPrintMatrixiiPd:
.text._Z15cudaPrintMatrixiiPd:
[----:B------:R-:W0:Y:S08]  /*0000*/  LDC R1, c[0x0][0x37c] ;  /* 0x0000df00ff017b82 */ /* 0x000e300000000800 */
[----:B------:R-:W1:Y:S01]  /*0010*/  LDC R17, c[0x0][0x380] ;  /* 0x0000e000ff117b82 */ /* 0x000e620000000800 */
[----:B------:R-:W2:Y:S01]  /*0020*/  LDCU UR4, c[0x0][0x2f8] ;  /* 0x00005f00ff0477ac */ /* 0x000ea20008000800 */
[----:B0-----:R-:W-:-:S05]  /*0030*/  VIADD R1, R1, 0xfffffff8 ;  /* 0xfffffff801017836 */ /* 0x001fca0000000000 */
[----:B--2---:R-:W-:Y:S02]  /*0040*/  IADD3 R16, P1, PT, R1, UR4, RZ ;  /* 0x0000000401107c10 */ /* 0x004fe4000ff3e0ff */
[----:B-1----:R-:W-:-:S13]  /*0050*/  ISETP.GE.AND P0, PT, R17, 0x1, PT ;  /* 0x000000011100780c */ /* 0x002fda0003f06270 */
[----:B------:R-:W-:Y:S05]  /*0060*/  @!P0 EXIT ;  /* 0x000000000000894d */ /* 0x000fea0003800000 */
[----:B------:R-:W0:Y:S01]  /*0070*/  LDCU UR5, c[0x0][0x384] ;  /* 0x00007080ff0577ac */ /* 0x000e220008000800 */
[----:B------:R-:W1:Y:S01]  /*0080*/  LDCU UR4, c[0x0][0x2fc] ;  /* 0x00005f80ff0477ac */ /* 0x000e620008000800 */
[----:B0-----:R-:W-:Y:S01]  /*0090*/  UISETP.GE.AND UP0, UPT, UR5, 0x1, UPT ;  /* 0x000000010500788c */ /* 0x001fe2000bf06270 */
[----:B-1----:R-:W-:-:S08]  /*00a0*/  IMAD.X R2, RZ, RZ, UR4, P1 ;  /* 0x00000004ff027e24 */ /* 0x002fd000088e06ff */
[----:B------:R-:W-:Y:S05]  /*00b0*/  BRA.U !UP0, `(.L_x_1) ;  /* 0x0000001d08c47547 */ /* 0x000fea000b800000 */
[----:B------:R-:W-:Y:S01]  /*00c0*/  SHF.L.U32 R37, R17, 0x4, RZ ;  /* 0x0000000411257819 */ /* 0x000fe200000006ff */
[----:B------:R-:W-:Y:S01]  /*00d0*/  IMAD.MOV.U32 R36, RZ, RZ, RZ ;  /* 0x000000ffff247224 */ /* 0x000fe200078e00ff */
[----:B------:R-:W0:Y:S06]  /*00e0*/  LDCU.64 UR36, c[0x0][0x358] ;  /* 0x00006b00ff2477ac */ /* 0x000e2c0008000a00 */
.L_x_39:
[----:B------:R-:W1:Y:S01]  /*00f0*/  LDCU UR4, c[0x0][0x384] ;  /* 0x00007080ff0477ac */ /* 0x000e620008000800 */
[----:B------:R-:W-:Y:S01]  /*0100*/  IMAD.MOV.U32 R19, RZ, RZ, RZ ;  /* 0x000000ffff137224 */ /* 0x000fe200078e00ff */
[----:B-1----:R-:W-:-:S09]  /*0110*/  UISETP.GE.U32.AND UP0, UPT, UR4, 0x10, UPT ;  /* 0x000000100400788c */ /* 0x002fd2000bf06070 */
[----:B------:R-:W-:Y:S05]  /*0120*/  BRA.U !UP0, `(.L_x_2) ;  /* 0x0000000d08b87547 */ /* 0x000fea000b800000 */
[----:B------:R-:W1:Y:S01]  /*0130*/  LDCU UR4, c[0x0][0x384] ;  /* 0x00007080ff0477ac */ /* 0x000e620008000800 */
[----:B------:R-:W2:Y:S01]  /*0140*/  LDC R3, c[0x0][0x380] ;  /* 0x0000e000ff037b82 */ /* 0x000ea20000000800 */
[----:B------:R-:W-:Y:S07]  /*0150*/  BSSY.RECONVERGENT B6, `(.L_x_3) ;  /* 0x00000e8000067945 */ /* 0x000fee0003800200 */
[----:B------:R-:W3:Y:S01]  /*0160*/  LDC.64 R38, c[0x0][0x388] ;  /* 0x0000e200ff267b82 */ /* 0x000ee20000000a00 */
[----:B-1----:R-:W-:-:S04]  /*0170*/  ULOP3.LUT UR4, UR4, 0x7ffffff0, URZ, 0xc0, !UPT ;  /* 0x7ffffff004047892 */ /* 0x002fc8000f8ec0ff */
[----:B------:R-:W-:Y:S01]  /*0180*/  UIADD3 UR4, UPT, UPT, -UR4, URZ, URZ ;  /* 0x000000ff04047290 */ /* 0x000fe2000fffe1ff */
[----:B--2---:R-:W-:Y:S01]  /*0190*/  IADD3 R18, PT, PT, R36, R3, RZ ;  /* 0x0000000324127210 */ /* 0x004fe20007ffe0ff */
[C-C-:B------:R-:W-:Y:S01]  /*01a0*/  IMAD R19, R3.reuse, 0x2, R36.reuse ;  /* 0x0000000203137824 */ /* 0x140fe200078e0224 */
[C---:B------:R-:W-:Y:S01]  /*01b0*/  LEA R27, R3.reuse, R36, 0x3 ;  /* 0x00000024031b7211 */ /* 0x040fe200078e18ff */
[C-C-:B------:R-:W-:Y:S02]  /*01c0*/  IMAD R22, R3.reuse, 0x3, R36.reuse ;  /* 0x0000000303167824 */ /* 0x140fe400078e0224 */
[C-C-:B------:R-:W-:Y:S02]  /*01d0*/  IMAD R23, R3.reuse, 0x4, R36.reuse ;  /* 0x0000000403177824 */ /* 0x140fe400078e0224 */
[C-C-:B------:R-:W-:Y:S02]  /*01e0*/  IMAD R24, R3.reuse, 0x5, R36.reuse ;  /* 0x0000000503187824 */ /* 0x140fe400078e0224 */
[----:B------:R-:W-:-:S02]  /*01f0*/  IMAD R25, R3, 0x6, R36 ;  /* 0x0000000603197824 */ /* 0x000fc400078e0224 */
[C-C-:B------:R-:W-:Y:S02]  /*0200*/  IMAD R26, R3.reuse, 0x7, R36.reuse ;  /* 0x00000007031a7824 */ /* 0x140fe400078e0224 */
[C-C-:B------:R-:W-:Y:S02]  /*0210*/  IMAD R28, R3.reuse, 0x9, R36.reuse ;  /* 0x00000009031c7824 */ /* 0x140fe400078e0224 */
[C-C-:B------:R-:W-:Y:S02]  /*0220*/  IMAD R29, R3.reuse, 0xa, R36.reuse ;  /* 0x0000000a031d7824 */ /* 0x140fe400078e0224 */
[C-C-:B------:R-:W-:Y:S02]  /*0230*/  IMAD R30, R3.reuse, 0xb, R36.reuse ;  /* 0x0000000b031e7824 */ /* 0x140fe400078e0224 */
[C-C-:B------:R-:W-:Y:S02]  /*0240*/  IMAD R31, R3.reuse, 0xc, R36.reuse ;  /* 0x0000000c031f7824 */ /* 0x140fe400078e0224 */
[----:B------:R-:W-:-:S02]  /*0250*/  IMAD R32, R3, 0xd, R36 ;  /* 0x0000000d03207824 */ /* 0x000fc400078e0224 */
[C-C-:B------:R-:W-:Y:S02]  /*0260*/  IMAD R33, R3.reuse, 0xe, R36.reuse ;  /* 0x0000000e03217824 */ /* 0x140fe400078e0224 */
[----:B------:R-:W-:Y:S02]  /*0270*/  IMAD R34, R3, 0xf, R36 ;  /* 0x0000000f03227824 */ /* 0x000fe400078e0224 */
[----:B---3--:R-:W-:-:S04]  /*0280*/  IMAD.WIDE.U32 R38, R36, 0x8, R38 ;  /* 0x0000000824267825 */ /* 0x008fc800078e0026 */
[----:B------:R-:W-:-:S07]  /*0290*/  IMAD.U32 R35, RZ, RZ, UR4 ;  /* 0x00000004ff237e24 */ /* 0x000fce000f8e00ff */
.L_x_20:
[----:B0-----:R-:W2:Y:S01]  /*02a0*/  LDG.E.64 R10, desc[UR36][R38.64] ;  /* 0x00000024260a7981 */ /* 0x001ea2000c1e1b00 */
[----:B------:R-:W-:Y:S01]  /*02b0*/  MOV R8, 0x168 ;  /* 0x0000016800087802 */ /* 0x000fe20000000f00 */
[----:B------:R-:W0:Y:S01]  /*02c0*/  LDCU.64 UR4, c[0x4][0x158] ;  /* 0x01002b00ff0477ac */ /* 0x000e220008000a00 */
[----:B------:R-:W-:Y:S02]  /*02d0*/  IMAD.MOV.U32 R6, RZ, RZ, R16 ;  /* 0x000000ffff067224 */ /* 0x000fe400078e0010 */
[----:B------:R-:W-:Y:S02]  /*02e0*/  IMAD.MOV.U32 R7, RZ, RZ, R2 ;  /* 0x000000ffff077224 */ /* 0x000fe400078e0002 */
[----:B------:R-:W1:Y:S01]  /*02f0*/  LDC.64 R8, c[0x4][R8] ;  /* 0x0100000008087b82 */ /* 0x000e620000000a00 */
[----:B0-----:R-:W-:Y:S01]  /*0300*/  IMAD.U32 R4, RZ, RZ, UR4 ;  /* 0x00000004ff047e24 */ /* 0x001fe2000f8e00ff */
[----:B------:R-:W-:Y:S01]  /*0310*/  MOV R5, UR5 ;  /* 0x0000000500057c02 */ /* 0x000fe20008000f00 */
[----:B-12---:R0:W-:Y:S06]  /*0320*/  STL.64 [R1], R10 ;  /* 0x0000000a01007387 */ /* 0x0061ec0000100a00 */
[----:B------:R-:W-:-:S07]  /*0330*/  LEPC R20, `(.L_x_4) ;  /* 0x000000001014794e */ /* 0x000fce0000000000 */
[----:B0-----:R-:W-:Y:S05]  /*0340*/  CALL.ABS.NOINC R8 ;  /* 0x0000000008007343 */ /* 0x001fea0003c00000 */
.L_x_4:
[----:B------:R-:W0:Y:S01]  /*0350*/  LDC.64 R4, c[0x0][0x388] ;  /* 0x0000e200ff047b82 */ /* 0x000e220000000a00 */
[----:B------:R-:W1:Y:S01]  /*0360*/  LDCU.64 UR4, c[0x4][0x158] ;  /* 0x01002b00ff0477ac */ /* 0x000e620008000a00 */
[----:B0-----:R-:W-:-:S06]  /*0370*/  IMAD.WIDE.U32 R10, R18, 0x8, R4 ;  /* 0x00000008120a7825 */ /* 0x001fcc00078e0004 */
[----:B------:R-:W2:Y:S01]  /*0380*/  LDG.E.64 R10, desc[UR36][R10.64] ;  /* 0x000000240a0a7981 */ /* 0x000ea2000c1e1b00 */
[----:B------:R-:W-:Y:S01]  /*0390*/  MOV R17, 0x168 ;  /* 0x0000016800117802 */ /* 0x000fe20000000f00 */
[----:B-1----:R-:W-:Y:S01]  /*03a0*/  IMAD.U32 R5, RZ, RZ, UR5 ;  /* 0x00000005ff057e24 */ /* 0x002fe2000f8e00ff */
[----:B------:R-:W-:Y:S01]  /*03b0*/  MOV R4, UR4 ;  /* 0x0000000400047c02 */ /* 0x000fe20008000f00 */
[----:B------:R-:W-:Y:S01]  /*03c0*/  IMAD.MOV.U32 R6, RZ, RZ, R16 ;  /* 0x000000ffff067224 */ /* 0x000fe200078e0010 */
[----:B------:R0:W1:Y:S01]  /*03d0*/  LDC.64 R8, c[0x4][R17] ;  /* 0x0100000011087b82 */ /* 0x0000620000000a00 */
[----:B------:R-:W-:Y:S01]  /*03e0*/  MOV R7, R2 ;  /* 0x0000000200077202 */ /* 0x000fe20000000f00 */
[----:B-12---:R0:W-:Y:S06]  /*03f0*/  STL.64 [R1], R10 ;  /* 0x0000000a01007387 */ /* 0x0061ec0000100a00 */
[----:B------:R-:W-:-:S07]  /*0400*/  LEPC R20, `(.L_x_5) ;  /* 0x000000001014794e */ /* 0x000fce0000000000 */
[----:B0-----:R-:W-:Y:S05]  /*0410*/  CALL.ABS.NOINC R8 ;  /* 0x0000000008007343 */ /* 0x001fea0003c00000 */
.L_x_5:
[----:B------:R-:W0:Y:S01]  /*0420*/  LDC.64 R4, c[0x0][0x388] ;  /* 0x0000e200ff047b82 */ /* 0x000e220000000a00 */
[----:B------:R-:W1:Y:S01]  /*0430*/  LDCU.64 UR4, c[0x4][0x158] ;  /* 0x01002b00ff0477ac */ /* 0x000e620008000a00 */
[----:B0-----:R-:W-:-:S06]  /*0440*/  IMAD.WIDE.U32 R10, R19, 0x8, R4 ;  /* 0x00000008130a7825 */ /* 0x001fcc00078e0004 */
[----:B------:R-:W2:Y:S01]  /*0450*/  LDG.E.64 R10, desc[UR36][R10.64] ;  /* 0x000000240a0a7981 */ /* 0x000ea2000c1e1b00 */
[----:B------:R0:W3:Y:S01]  /*0460*/  LDC.64 R8, c[0x4][R17] ;  /* 0x0100000011087b82 */ /* 0x0000e20000000a00 */
[----:B-1----:R-:W-:Y:S01]  /*0470*/  IMAD.U32 R4, RZ, RZ, UR4 ;  /* 0x00000004ff047e24 */ /* 0x002fe2000f8e00ff */
[----:B------:R-:W-:Y:S01]  /*0480*/  MOV R6, R16 ;  /* 0x0000001000067202 */ /* 0x000fe20000000f00 */
[----:B------:R-:W-:Y:S02]  /*0490*/  IMAD.U32 R5, RZ, RZ, UR5 ;  /* 0x00000005ff057e24 */ /* 0x000fe4000f8e00ff */
[----:B------:R-:W-:Y:S01]  /*04a0*/  IMAD.MOV.U32 R7, RZ, RZ, R2 ;  /* 0x000000ffff077224 */ /* 0x000fe200078e0002 */
[----:B--23--:R0:W-:Y:S06]  /*04b0*/  STL.64 [R1], R10 ;  /* 0x0000000a01007387 */ /* 0x00c1ec0000100a00 */
[----:B------:R-:W-:-:S07]  /*04c0*/  LEPC R20, `(.L_x_6) ;  /* 0x000000001014794e */ /* 0x000fce0000000000 */
[----:B0-----:R-:W-:Y:S05]  /*04d0*/  CALL.ABS.NOINC R8 ;  /* 0x0000000008007343 */ /* 0x001fea0003c00000 */
.L_x_6:
[----:B------:R-:W0:Y:S01]  /*04e0*/  LDC.64 R4, c[0x0][0x388] ;  /* 0x0000e200ff047b82 */ /* 0x000e220000000a00 */
[----:B------:R-:W1:Y:S01]  /*04f0*/  LDCU.64 UR4, c[0x4][0x158] ;  /* 0x01002b00ff0477ac */ /* 0x000e620008000a00 */
[----:B0-----:R-:W-:-:S06]  /*0500*/  IMAD.WIDE.U32 R10, R22, 0x8, R4 ;  /* 0x00000008160a7825 */ /* 0x001fcc00078e0004 */
[----:B------:R-:W2:Y:S01]  /*0510*/  LDG.E.64 R10, desc[UR36][R10.64] ;  /* 0x000000240a0a7981 */ /* 0x000ea2000c1e1b00 */
[----:B------:R0:W3:Y:S01]  /*0520*/  LDC.64 R8, c[0x4][R17] ;  /* 0x0100000011087b82 */ /* 0x0000e20000000a00 */
[----:B-1----:R-:W-:Y:S01]  /*0530*/  IMAD.U32 R4, RZ, RZ, UR4 ;  /* 0x00000004ff047e24 */ /* 0x002fe2000f8e00ff */
[----:B------:R-:W-:Y:S01]  /*0540*/  MOV R5, UR5 ;  /* 0x0000000500057c02 */ /* 0x000fe20008000f00 */
[----:B------:R-:W-:Y:S02]  /*0550*/  IMAD.MOV.U32 R6, RZ, RZ, R16 ;  /* 0x000000ffff067224 */ /* 0x000fe400078e0010 */
[----:B------:R-:W-:Y:S01]  /*0560*/  IMAD.MOV.U32 R7, RZ, RZ, R2 ;  /* 0x000000ffff077224 */ /* 0x000fe200078e0002 */
[----:B--23--:R0:W-:Y:S06]  /*0570*/  STL.64 [R1], R10 ;  /* 0x0000000a01007387 */ /* 0x00c1ec0000100a00 */
[----:B------:R-:W-:-:S07]  /*0580*/  LEPC R20, `(.L_x_7) ;  /* 0x000000001014794e */ /* 0x000fce0000000000 */
[----:B0-----:R-:W-:Y:S05]  /*0590*/  CALL.ABS.NOINC R8 ;  /* 0x0000000008007343 */ /* 0x001fea0003c00000 */
.L_x_7:
[----:B------:R-:W0:Y:S01]  /*05a0*/  LDC.64 R4, c[0x0][0x388] ;  /* 0x0000e200ff047b82 */ /* 0x000e220000000a00 */
[----:B------:R-:W1:Y:S01]  /*05b0*/  LDCU.64 UR4, c[0x4][0x158] ;  /* 0x01002b00ff0477ac */ /* 0x000e620008000a00 */
[----:B0-----:R-:W-:-:S06]  /*05c0*/  IMAD.WIDE.U32 R10, R23, 0x8, R4 ;  /* 0x00000008170a7825 */ /* 0x001fcc00078e0004 */
[----:B------:R-:W2:Y:S01]  /*05d0*/  LDG.E.64 R10, desc[UR36][R10.64] ;  /* 0x000000240a0a7981 */ /* 0x000ea2000c1e1b00 */
[----:B------:R0:W3:Y:S01]  /*05e0*/  LDC.64 R8, c[0x4][R17] ;  /* 0x0100000011087b82 */ /* 0x0000e20000000a00 */
[----:B-1----:R-:W-:Y:S01]  /*05f0*/  MOV R4, UR4 ;  /* 0x0000000400047c02 */ /* 0x002fe20008000f00 */
[----:B------:R-:W-:Y:S01]  /*0600*/  IMAD.U32 R5, RZ, RZ, UR5 ;  /* 0x00000005ff057e24 */ /* 0x000fe2000f8e00ff */
[----:B------:R-:W-:Y:S01]  /*0610*/  MOV R7, R2 ;  /* 0x0000000200077202 */ /* 0x000fe20000000f00 */
[----:B------:R-:W-:Y:S01]  /*0620*/  IMAD.MOV.U32 R6, RZ, RZ, R16 ;  /* 0x000000ffff067224 */ /* 0x000fe200078e0010 */
[----:B--23--:R0:W-:Y:S06]  /*0630*/  STL.64 [R1], R10 ;  /* 0x0000000a01007387 */ /* 0x00c1ec0000100a00 */
[----:B------:R-:W-:-:S07]  /*0640*/  LEPC R20, `(.L_x_8) ;  /* 0x000000001014794e */ /* 0x000fce0000000000 */
[----:B0-----:R-:W-:Y:S05]  /*0650*/  CALL.ABS.NOINC R8 ;  /* 0x0000000008007343 */ /* 0x001fea0003c00000 */
.L_x_8:
        /* <DEDUP_REMOVED lines=12> */
.L_x_9:
        /* <DEDUP_REMOVED lines=12> */
.L_x_10:
        /* <DEDUP_REMOVED lines=12> */
.L_x_11:
        /* <DEDUP_REMOVED lines=12> */
.L_x_12:
        /* <DEDUP_REMOVED lines=12> */
.L_x_13:
        /* <DEDUP_REMOVED lines=12> */
.L_x_14:
        /* <DEDUP_REMOVED lines=12> */
.L_x_15:
        /* <DEDUP_REMOVED lines=12> */
.L_x_16:
        /* <DEDUP_REMOVED lines=12> */
.L_x_17:
        /* <DEDUP_REMOVED lines=12> */
.L_x_18:
        /* <DEDUP_REMOVED lines=12> */
.L_x_19:
[----:B------:R-:W-:Y:S01]  /*0ea0*/  IADD3 R35, PT, PT, R35, 0x10, RZ ;  /* 0x0000001023237810 */ /* 0x000fe20007ffe0ff */
[C---:B------:R-:W-:Y:S01]  /*0eb0*/  IMAD.IADD R18, R37.reuse, 0x1, R18 ;  /* 0x0000000125127824 */ /* 0x040fe200078e0212 */
[C---:B------:R-:W-:Y:S01]  /*0ec0*/  IADD3 R22, PT, PT, R37.reuse, R22, RZ ;  /* 0x0000001625167210 */ /* 0x040fe20007ffe0ff */
[----:B------:R-:W-:Y:S01]  /*0ed0*/  IMAD.IADD R19, R37, 0x1, R19 ;  /* 0x0000000125137824 */ /* 0x000fe200078e0213 */
[----:B------:R-:W-:Y:S01]  /*0ee0*/  ISETP.NE.AND P0, PT, R35, RZ, PT ;  /* 0x000000ff2300720c */ /* 0x000fe20003f05270 */
[C---:B------:R-:W-:Y:S01]  /*0ef0*/  IMAD.IADD R23, R37.reuse, 0x1, R23 ;  /* 0x0000000125177824 */ /* 0x040fe200078e0217 */
[C---:B------:R-:W-:Y:S01]  /*0f00*/  IADD3 R25, PT, PT, R37.reuse, R25, RZ ;  /* 0x0000001925197210 */ /* 0x040fe20007ffe0ff */
[C---:B------:R-:W-:Y:S01]  /*0f10*/  IMAD.IADD R24, R37.reuse, 0x1, R24 ;  /* 0x0000000125187824 */ /* 0x040fe200078e0218 */
[C---:B------:R-:W-:Y:S01]  /*0f20*/  IADD3 R28, PT, PT, R37.reuse, R28, RZ ;  /* 0x0000001c251c7210 */ /* 0x040fe20007ffe0ff */
[C---:B------:R-:W-:Y:S01]  /*0f30*/  IMAD.IADD R26, R37.reuse, 0x1, R26 ;  /* 0x00000001251a7824 */ /* 0x040fe200078e021a */
[C---:B------:R-:W-:Y:S01]  /*0f40*/  IADD3 R31, PT, PT, R37.reuse, R31, RZ ;  /* 0x0000001f251f7210 */ /* 0x040fe20007ffe0ff */
[C---:B------:R-:W-:Y:S01]  /*0f50*/  IMAD.IADD R27, R37.reuse, 0x1, R27 ;  /* 0x00000001251b7824 */ /* 0x040fe200078e021b */
[C---:B------:R-:W-:Y:S01]  /*0f60*/  IADD3 R34, PT, PT, R37.reuse, R34, RZ ;  /* 0x0000002225227210 */ /* 0x040fe20007ffe0ff */
[----:B------:R-:W-:-:S02]  /*0f70*/  IMAD.IADD R29, R37, 0x1, R29 ;  /* 0x00000001251d7824 */ /* 0x000fc400078e021d */
[C---:B------:R-:W-:Y:S02]  /*0f80*/  IMAD.IADD R30, R37.reuse, 0x1, R30 ;  /* 0x00000001251e7824 */ /* 0x040fe400078e021e */
[C---:B------:R-:W-:Y:S02]  /*0f90*/  IMAD.IADD R32, R37.reuse, 0x1, R32 ;  /* 0x0000000125207824 */ /* 0x040fe400078e0220 */
[C---:B------:R-:W-:Y:S02]  /*0fa0*/  IMAD.IADD R33, R37.reuse, 0x1, R33 ;  /* 0x0000000125217824 */ /* 0x040fe400078e0221 */
[----:B------:R-:W-:Y:S01]  /*0fb0*/  IMAD.WIDE.U32 R38, R37, 0x8, R38 ;  /* 0x0000000825267825 */ /* 0x000fe200078e0026 */
[----:B------:R-:W-:Y:S06]  /*0fc0*/  @P0 BRA `(.L_x_20) ;  /* 0xfffffff000b40947 */ /* 0x000fec000383ffff */
[----:B------:R-:W-:Y:S05]  /*0fd0*/  BSYNC.RECONVERGENT B6 ;  /* 0x0000000000067941 */ /* 0x000fea0003800200 */
.L_x_3:
[----:B------:R-:W0:Y:S02]  /*0fe0*/  LDCU UR4, c[0x0][0x384] ;  /* 0x00007080ff0477ac */ /* 0x000e240008000800 */
[----:B0-----:R-:W-:-:S06]  /*0ff0*/  ULOP3.LUT UR4, UR4, 0x7ffffff0, URZ, 0xc0, !UPT ;  /* 0x7ffffff004047892 */ /* 0x001fcc000f8ec0ff */
[----:B------:R-:W-:-:S07]  /*1000*/  IMAD.U32 R19, RZ, RZ, UR4 ;  /* 0x00000004ff137e24 */ /* 0x000fce000f8e00ff */
.L_x_2:
[----:B------:R-:W1:Y:S02]  /*1010*/  LDC R18, c[0x0][0x384] ;  /* 0x0000e100ff127b82 */ /* 0x000e640000000800 */
[----:B-1----:R-:W-:-:S04]  /*1020*/  LOP3.LUT R0, R18, 0xf, RZ, 0xc0, !PT ;  /* 0x0000000f12007812 */ /* 0x002fc800078ec0ff */
[----:B------:R-:W-:-:S13]  /*1030*/  ISETP.NE.AND P0, PT, R0, RZ, PT ;  /* 0x000000ff0000720c */ /* 0x000fda0003f05270 */
[----:B------:R-:W-:Y:S05]  /*1040*/  @!P0 BRA `(.L_x_21) ;  /* 0x0000000c00ac8947 */ /* 0x000fea0003800000 */
[----:B------:R-:W-:-:S05]  /*1050*/  VIADD R0, R0, 0xffffffff ;  /* 0xffffffff00007836 */ /* 0x000fca0000000000 */
[----:B------:R-:W-:-:S13]  /*1060*/  ISETP.GE.U32.AND P0, PT, R0, 0x7, PT ;  /* 0x000000070000780c */ /* 0x000fda0003f06070 */
[----:B------:R-:W-:Y:S05]  /*1070*/  @!P0 BRA `(.L_x_22) ;  /* 0x0000000400c88947 */ /* 0x000fea0003800000 */
[----:B------:R-:W1:Y:S01]  /*1080*/  LDC.64 R8, c[0x0][0x388] ;  /* 0x0000e200ff087b82 */ /* 0x000e620000000a00 */
[----:B------:R-:W2:Y:S02]  /*1090*/  LDCU UR4, c[0x0][0x380] ;  /* 0x00007000ff0477ac */ /* 0x000ea40008000800 */
[----:B--2---:R-:W-:Y:S01]  /*10a0*/  IMAD R23, R19, UR4, R36 ;  /* 0x0000000413177c24 */ /* 0x004fe2000f8e0224 */
[----:B------:R-:W-:Y:S01]  /*10b0*/  MOV R17, 0x168 ;  /* 0x0000016800117802 */ /* 0x000fe20000000f00 */
[----:B------:R-:W2:Y:S02]  /*10c0*/  LDCU.64 UR4, c[0x4][0x158] ;  /* 0x01002b00ff0477ac */ /* 0x000ea40008000a00 */
[----:B-1----:R-:W-:-:S06]  /*10d0*/  IMAD.WIDE.U32 R8, R23, 0x8, R8 ;  /* 0x0000000817087825 */ /* 0x002fcc00078e0008 */
[----:B0-----:R-:W3:Y:S01]  /*10e0*/  LDG.E.64 R8, desc[UR36][R8.64] ;  /* 0x0000002408087981 */ /* 0x001ee2000c1e1b00 */
[----:B------:R0:W1:Y:S01]  /*10f0*/  LDC.64 R10, c[0x4][R17] ;  /* 0x01000000110a7b82 */ /* 0x0000620000000a00 */
[----:B------:R-:W-:Y:S01]  /*1100*/  MOV R6, R16 ;  /* 0x0000001000067202 */ /* 0x000fe20000000f00 */
[----:B------:R-:W-:Y:S01]  /*1110*/  IMAD.MOV.U32 R7, RZ, RZ, R2 ;  /* 0x000000ffff077224 */ /* 0x000fe200078e0002 */
[----:B--2---:R-:W-:Y:S01]  /*1120*/  MOV R4, UR4 ;  /* 0x0000000400047c02 */ /* 0x004fe20008000f00 */
[----:B------:R-:W-:Y:S01]  /*1130*/  IMAD.U32 R5, RZ, RZ, UR5 ;  /* 0x00000005ff057e24 */ /* 0x000fe2000f8e00ff */
[----:B-1-3--:R0:W-:Y:S06]  /*1140*/  STL.64 [R1], R8 ;  /* 0x0000000801007387 */ /* 0x00a1ec0000100a00 */
[----:B------:R-:W-:-:S07]  /*1150*/  LEPC R20, `(.L_x_23) ;  /* 0x000000001014794e */ /* 0x000fce0000000000 */
[----:B0-----:R-:W-:Y:S05]  /*1160*/  CALL.ABS.NOINC R10 ;  /* 0x000000000a007343 */ /* 0x001fea0003c00000 */
.L_x_23:
[----:B------:R-:W0:Y:S01]  /*1170*/  LDC.64 R8, c[0x0][0x388] ;  /* 0x0000e200ff087b82 */ /* 0x000e220000000a00 */
[----:B------:R-:W1:Y:S02]  /*1180*/  LDCU UR4, c[0x0][0x380] ;  /* 0x00007000ff0477ac */ /* 0x000e640008000800 */
[----:B-1----:R-:W-:-:S05]  /*1190*/  IADD3 R23, PT, PT, R23, UR4, RZ ;  /* 0x0000000417177c10 */ /* 0x002fca000fffe0ff */
[----:B------:R1:W2:Y:S01]  /*11a0*/  LDC.64 R10, c[0x4][R17] ;  /* 0x01000000110a7b82 */ /* 0x0002a20000000a00 */
[----:B------:R-:W3:Y:S01]  /*11b0*/  LDCU.64 UR4, c[0x4][0x158] ;  /* 0x01002b00ff0477ac */ /* 0x000ee20008000a00 */
[----:B0-----:R-:W-:-:S06]  /*11c0*/  IMAD.WIDE.U32 R8, R23, 0x8, R8 ;  /* 0x0000000817087825 */ /* 0x001fcc00078e0008 */
[----:B------:R-:W4:Y:S01]  /*11d0*/  LDG.E.64 R8, desc[UR36][R8.64] ;  /* 0x0000002408087981 */ /* 0x000f22000c1e1b00 */
[----:B------:R-:W-:Y:S01]  /*11e0*/  IMAD.MOV.U32 R6, RZ, RZ, R16 ;  /* 0x000000ffff067224 */ /* 0x000fe200078e0010 */
[----:B------:R-:W-:Y:S01]  /*11f0*/  MOV R7, R2 ;  /* 0x0000000200077202 */ /* 0x000fe20000000f00 */
[----:B---3--:R-:W-:Y:S01]  /*1200*/  IMAD.U32 R4, RZ, RZ, UR4 ;  /* 0x00000004ff047e24 */ /* 0x008fe2000f8e00ff */
[----:B------:R-:W-:Y:S01]  /*1210*/  MOV R5, UR5 ;  /* 0x0000000500057c02 */ /* 0x000fe20008000f00 */
[----:B--2-4-:R1:W-:Y:S06]  /*1220*/  STL.64 [R1], R8 ;  /* 0x0000000801007387 */ /* 0x0143ec0000100a00 */
[----:B------:R-:W-:-:S07]  /*1230*/  LEPC R20, `(.L_x_24) ;  /* 0x000000001014794e */ /* 0x000fce0000000000 */
[----:B-1----:R-:W-:Y:S05]  /*1240*/  CALL.ABS.NOINC R10 ;  /* 0x000000000a007343 */ /* 0x002fea0003c00000 */
.L_x_24:
[----:B------:R-:W0:Y:S01]  /*1250*/  LDC.64 R8, c[0x0][0x388] ;  /* 0x0000e200ff087b82 */ /* 0x000e220000000a00 */
[----:B------:R-:W1:Y:S02]  /*1260*/  LDCU UR4, c[0x0][0x380] ;  /* 0x00007000ff0477ac */ /* 0x000e640008000800 */
[----:B-1----:R-:W-:-:S05]  /*1270*/  VIADD R23, R23, UR4 ;  /* 0x0000000417177c36 */ /* 0x002fca0008000000 */
[----:B------:R1:W2:Y:S01]  /*1280*/  LDC.64 R10, c[0x4][R17] ;  /* 0x01000000110a7b82 */ /* 0x0002a20000000a00 */
[----:B------:R-:W3:Y:S01]  /*1290*/  LDCU.64 UR4, c[0x4][0x158] ;  /* 0x01002b00ff0477ac */ /* 0x000ee20008000a00 */
[----:B0-----:R-:W-:-:S06]  /*12a0*/  IMAD.WIDE.U32 R8, R23, 0x8, R8 ;  /* 0x0000000817087825 */ /* 0x001fcc00078e0008 */
[----:B------:R-:W4:Y:S01]  /*12b0*/  LDG.E.64 R8, desc[UR36][R8.64] ;  /* 0x0000002408087981 */ /* 0x000f22000c1e1b00 */
[----:B------:R-:W-:Y:S01]  /*12c0*/  MOV R6, R16 ;  /* 0x0000001000067202 */ /* 0x000fe20000000f00 */
[----:B------:R-:W-:Y:S01]  /*12d0*/  IMAD.MOV.U32 R7, RZ, RZ, R2 ;  /* 0x000000ffff077224 */ /* 0x000fe200078e0002 */
[----:B---3--:R-:W-:Y:S01]  /*12e0*/  MOV R4, UR4 ;  /* 0x0000000400047c02 */ /* 0x008fe20008000f00 */
[----:B------:R-:W-:Y:S01]  /*12f0*/  IMAD.U32 R5, RZ, RZ, UR5 ;  /* 0x00000005ff057e24 */ /* 0x000fe2000f8e00ff */
[----:B--2-4-:R1:W-:Y:S06]  /*1300*/  STL.64 [R1], R8 ;  /* 0x0000000801007387 */ /* 0x0143ec0000100a00 */
[----:B------:R-:W-:-:S07]  /*1310*/  LEPC R20, `(.L_x_25) ;  /* 0x000000001014794e */ /* 0x000fce0000000000 */
[----:B-1----:R-:W-:Y:S05]  /*1320*/  CALL.ABS.NOINC R10 ;  /* 0x000000000a007343 */ /* 0x002fea0003c00000 */
.L_x_25:
        /* <DEDUP_REMOVED lines=14> */
.L_x_26:
        /* <DEDUP_REMOVED lines=14> */
.L_x_27:
        /* <DEDUP_REMOVED lines=14> */
.L_x_28:
        /* <DEDUP_REMOVED lines=14> */
.L_x_29:
        /* <DEDUP_REMOVED lines=14> */
.L_x_30:
[----:B------:R-:W-:-:S07]  /*1790*/  VIADD R19, R19, 0x8 ;  /* 0x0000000813137836 */ /* 0x000fce0000000000 */
.L_x_22:
[----:B------:R-:W-:-:S04]  /*17a0*/  LOP3.LUT R0, R18, 0x7, RZ, 0xc0, !PT ;  /* 0x0000000712007812 */ /* 0x000fc800078ec0ff */
[----:B------:R-:W-:-:S13]  /*17b0*/  ISETP.NE.AND P0, PT, R0, RZ, PT ;  /* 0x000000ff0000720c */ /* 0x000fda0003f05270 */
[----:B------:R-:W-:Y:S05]  /*17c0*/  @!P0 BRA `(.L_x_21) ;  /* 0x0000000400cc8947 */ /* 0x000fea0003800000 */
[----:B------:R-:W-:-:S04]  /*17d0*/  IADD3 R0, PT, PT, R0, -0x1, RZ ;  /* 0xffffffff00007810 */ /* 0x000fc80007ffe0ff */
        /* <DEDUP_REMOVED lines=10> */
[----:B------:R-:W-:Y:S01]  /*1880*/  IMAD.MOV.U32 R6, RZ, RZ, R16 ;  /* 0x000000ffff067224 */ /* 0x000fe200078e0010 */
[----:B------:R-:W-:Y:S01]  /*1890*/  MOV R7, R2 ;  /* 0x0000000200077202 */ /* 0x000fe20000000f00 */
[----:B--2---:R-:W-:Y:S01]  /*18a0*/  IMAD.U32 R4, RZ, RZ, UR4 ;  /* 0x00000004ff047e24 */ /* 0x004fe2000f8e00ff */
[----:B------:R-:W-:Y:S01]  /*18b0*/  MOV R5, UR5 ;  /* 0x0000000500057c02 */ /* 0x000fe20008000f00 */
[----:B-1-3--:R0:W-:Y:S06]  /*18c0*/  STL.64 [R1], R8 ;  /* 0x0000000801007387 */ /* 0x00a1ec0000100a00 */
[----:B------:R-:W-:-:S07]  /*18d0*/  LEPC R20, `(.L_x_32) ;  /* 0x000000001014794e */ /* 0x000fce0000000000 */
[----:B0-----:R-:W-:Y:S05]  /*18e0*/  CALL.ABS.NOINC R10 ;  /* 0x000000000a007343 */ /* 0x001fea0003c00000 */
.L_x_32:
        /* <DEDUP_REMOVED lines=14> */
.L_x_33:
        /* <DEDUP_REMOVED lines=14> */
.L_x_34:
        /* <DEDUP_REMOVED lines=14> */
.L_x_35:
[----:B------:R-:W-:-:S07]  /*1b90*/  IADD3 R19, PT, PT, R19, 0x4, RZ ;  /* 0x0000000413137810 */ /* 0x000fce0007ffe0ff */
.L_x_31:
[----:B------:R-:W-:-:S04]  /*1ba0*/  LOP3.LUT R18, R18, 0x3, RZ, 0xc0, !PT ;  /* 0x0000000312127812 */ /* 0x000fc800078ec0ff */
[----:B------:R-:W-:-:S13]  /*1bb0*/  ISETP.NE.AND P0, PT, R18, RZ, PT ;  /* 0x000000ff1200720c */ /* 0x000fda0003f05270 */
        /* <DEDUP_REMOVED lines=9> */
[----:B------:R-:W-:Y:S01]  /*1c50*/  ISETP.NE.AND P0, PT, R18, 0x1, PT ;  /* 0x000000011200780c */ /* 0x000fe20003f05270 */
[----:B------:R-:W-:Y:S01]  /*1c60*/  IMAD.MOV.U32 R6, RZ, RZ, R16 ;  /* 0x000000ffff067224 */ /* 0x000fe200078e0010 */
[----:B------:R-:W-:Y:S02]  /*1c70*/  MOV R7, R2 ;  /* 0x0000000200077202 */ /* 0x000fe40000000f00 */
[----:B------:R-:W-:Y:S01]  /*1c80*/  P2R R0, PR, RZ, 0x1 ;  /* 0x00000001ff007803 */ /* 0x000fe20000000000 */
[----:B--2---:R-:W-:Y:S01]  /*1c90*/  IMAD.U32 R4, RZ, RZ, UR4 ;  /* 0x00000004ff047e24 */ /* 0x004fe2000f8e00ff */
[----:B------:R-:W-:Y:S01]  /*1ca0*/  MOV R5, UR5 ;  /* 0x0000000500057c02 */ /* 0x000fe20008000f00 */
[----:B-1-3--:R0:W-:Y:S06]  /*1cb0*/  STL.64 [R1], R8 ;  /* 0x0000000801007387 */ /* 0x00a1ec0000100a00 */
[----:B------:R-:W-:-:S07]  /*1cc0*/  LEPC R20, `(.L_x_36) ;  /* 0x000000001014794e */ /* 0x000fce0000000000 */
[----:B0-----:R-:W-:Y:S05]  /*1cd0*/  CALL.ABS.NOINC R10 ;  /* 0x000000000a007343 */ /* 0x001fea0003c00000 */
.L_x_36:
[----:B------:R-:W-:-:S13]  /*1ce0*/  ISETP.NE.AND P6, PT, R18, 0x1, PT ;  /* 0x000000011200780c */ /* 0x000fda0003fc5270 */
[----:B------:R-:W-:Y:S05]  /*1cf0*/  @!P6 BRA `(.L_x_21) ;  /* 0x000000000080e947 */ /* 0x000fea0003800000 */
[----:B------:R-:W0:Y:S01]  /*1d00*/  LDC.64 R8, c[0x0][0x388] ;  /* 0x0000e200ff087b82 */ /* 0x000e220000000a00 */
[----:B------:R-:W1:Y:S02]  /*1d10*/  LDCU UR4, c[0x0][0x380] ;  /* 0x00007000ff0477ac */ /* 0x000e640008000800 */
[----:B-1----:R-:W-:-:S05]  /*1d20*/  VIADD R19, R19, UR4 ;  /* 0x0000000413137c36 */ /* 0x002fca0008000000 */
[----:B------:R1:W2:Y:S01]  /*1d30*/  LDC.64 R10, c[0x4][R17] ;  /* 0x01000000110a7b82 */ /* 0x0002a20000000a00 */
[----:B------:R-:W3:Y:S01]  /*1d40*/  LDCU.64 UR4, c[0x4][0x158] ;  /* 0x01002b00ff0477ac */ /* 0x000ee20008000a00 */
[----:B0-----:R-:W-:-:S06]  /*1d50*/  IMAD.WIDE.U32 R8, R19, 0x8, R8 ;  /* 0x0000000813087825 */ /* 0x001fcc00078e0008 */
[----:B------:R-:W4:Y:S01]  /*1d60*/  LDG.E.64 R8, desc[UR36][R8.64] ;  /* 0x0000002408087981 */ /* 0x000f22000c1e1b00 */
[----:B------:R-:W-:Y:S01]  /*1d70*/  ISETP.NE.AND P0, PT, R18, 0x2, PT ;  /* 0x000000021200780c */ /* 0x000fe20003f05270 */
[----:B------:R-:W-:Y:S01]  /*1d80*/  IMAD.MOV.U32 R7, RZ, RZ, R2 ;  /* 0x000000ffff077224 */ /* 0x000fe200078e0002 */
[----:B------:R-:W-:Y:S02]  /*1d90*/  MOV R6, R16 ;  /* 0x0000001000067202 */ /* 0x000fe40000000f00 */
[----:B------:R-:W-:Y:S02]  /*1da0*/  P2R R0, PR, RZ, 0x1 ;  /* 0x00000001ff007803 */ /* 0x000fe40000000000 */
[----:B---3--:R-:W-:Y:S01]  /*1db0*/  MOV R4, UR4 ;  /* 0x0000000400047c02 */ /* 0x008fe20008000f00 */
[----:B------:R-:W-:Y:S01]  /*1dc0*/  IMAD.U32 R5, RZ, RZ, UR5 ;  /* 0x00000005ff057e24 */ /* 0x000fe2000f8e00ff */
[----:B--2-4-:R1:W-:Y:S06]  /*1dd0*/  STL.64 [R1], R8 ;  /* 0x0000000801007387 */ /* 0x0143ec0000100a00 */
[----:B------:R-:W-:-:S07]  /*1de0*/  LEPC R20, `(.L_x_37) ;  /* 0x000000001014794e */ /* 0x000fce0000000000 */
[----:B-1----:R-:W-:Y:S05]  /*1df0*/  CALL.ABS.NOINC R10 ;  /* 0x000000000a007343 */ /* 0x002fea0003c00000 */
.L_x_37:
[----:B------:R-:W-:-:S13]  /*1e00*/  ISETP.NE.AND P6, PT, R18, 0x2, PT ;  /* 0x000000021200780c */ /* 0x000fda0003fc5270 */
[----:B------:R-:W-:Y:S05]  /*1e10*/  @!P6 BRA `(.L_x_21) ;  /* 0x000000000038e947 */ /* 0x000fea0003800000 */
        /* <DEDUP_REMOVED lines=14> */
.L_x_21:
[----:B------:R-:W-:Y:S01]  /*1f00*/  MOV R0, 0x168 ;  /* 0x0000016800007802 */ /* 0x000fe20000000f00 */
[----:B------:R-:W1:Y:S01]  /*1f10*/  LDCU.64 UR4, c[0x4][0x160] ;  /* 0x01002c00ff0477ac */ /* 0x000e620008000a00 */
[----:B------:R-:W-:Y:S02]  /*1f20*/  CS2R R6, SRZ ;  /* 0x0000000000067805 */ /* 0x000fe4000001ff00 */
[----:B------:R2:W3:Y:S01]  /*1f30*/  LDC.64 R8, c[0x4][R0] ;  /* 0x0100000000087b82 */ /* 0x0004e20000000a00 */
[----:B-1----:R-:W-:Y:S01]  /*1f40*/  IMAD.U32 R4, RZ, RZ, UR4 ;  /* 0x00000004ff047e24 */ /* 0x002fe2000f8e00ff */
[----:B--2---:R-:W-:-:S07]  /*1f50*/  MOV R5, UR5 ;  /* 0x0000000500057c02 */ /* 0x004fce0008000f00 */
[----:B------:R-:W-:-:S07]  /*1f60*/  LEPC R20, `(.L_x_38) ;  /* 0x000000001014794e */ /* 0x000fce0000000000 */
[----:B0--3--:R-:W-:Y:S05]  /*1f70*/  CALL.ABS.NOINC R8 ;  /* 0x0000000008007343 */ /* 0x009fea0003c00000 */
.L_x_38:
[----:B------:R-:W0:Y:S01]  /*1f80*/  LDCU UR4, c[0x0][0x380] ;  /* 0x00007000ff0477ac */ /* 0x000e220008000800 */
[----:B------:R-:W-:-:S05]  /*1f90*/  VIADD R36, R36, 0x1 ;  /* 0x0000000124247836 */ /* 0x000fca0000000000 */
[----:B0-----:R-:W-:-:S13]  /*1fa0*/  ISETP.NE.AND P0, PT, R36, UR4, PT ;  /* 0x0000000424007c0c */ /* 0x001fda000bf05270 */
[----:B------:R-:W-:Y:S05]  /*1fb0*/  @!P0 EXIT ;  /* 0x000000000000894d */ /* 0x000fea0003800000 */
[----:B------:R-:W-:Y:S05]  /*1fc0*/  BRA `(.L_x_39) ;  /* 0xffffffe000487947 */ /* 0x000fea000383ffff */
.L_x_1:
[C---:B------:R-:W-:Y:S02]  /*1fd0*/  IADD3 R0, PT, PT, R17.reuse, -0x1, RZ ;  /* 0xffffffff11007810 */ /* 0x040fe40007ffe0ff */
[----:B------:R-:W-:Y:S02]  /*1fe0*/  LOP3.LUT R16, R17, 0x3, RZ, 0xc0, !PT ;  /* 0x0000000311107812 */ /* 0x000fe400078ec0ff */
[----:B------:R-:W-:-:S13]  /*1ff0*/  ISETP.GE.U32.AND P0, PT, R0, 0x3, PT ;  /* 0x000000030000780c */ /* 0x000fda0003f06070 */
[----:B------:R-:W-:Y:S05]  /*2000*/  @!P0 BRA `(.L_x_40) ;  /* 0x0000000000988947 */ /* 0x000fea0003800000 */
[----:B------:R-:W-:Y:S01]  /*2010*/  BSSY.RECONVERGENT B6, `(.L_x_40) ;  /* 0x0000025000067945 */ /* 0x000fe20003800200 */
[----:B------:R-:W-:Y:S01]  /*2020*/  LOP3.LUT R17, R17, 0x7ffffffc, RZ, 0xc0, !PT ;  /* 0x7ffffffc11117812 */ /* 0x000fe200078ec0ff */
[----:B------:R-:W-:-:S07]  /*2030*/  IMAD.MOV.U32 R18, RZ, RZ, RZ ;  /* 0x000000ffff127224 */ /* 0x000fce00078e00ff */
.L_x_45:
[----:B------:R-:W-:Y:S01]  /*2040*/  MOV R2, 0x168 ;  /* 0x0000016800027802 */ /* 0x000fe20000000f00 */
[----:B------:R-:W0:Y:S01]  /*2050*/  LDCU.64 UR4, c[0x4][0x160] ;  /* 0x01002c00ff0477ac */ /* 0x000e220008000a00 */
[----:B------:R-:W-:Y:S02]  /*2060*/  IADD3 R18, PT, PT, R18, 0x4, RZ ;  /* 0x0000000412127810 */ /* 0x000fe40007ffe0ff */
[----:B------:R-:W-:Y:S01]  /*2070*/  CS2R R6, SRZ ;  /* 0x0000000000067805 */ /* 0x000fe2000001ff00 */
[----:B------:R1:W2:Y:S01]  /*2080*/  LDC.64 R8, c[0x4][R2] ;  /* 0x0100000002087b82 */ /* 0x0002a20000000a00 */
[----:B------:R-:W-:-:S04]  /*2090*/  ISETP.NE.AND P0, PT, R18, R17, PT ;  /* 0x000000111200720c */ /* 0x000fc80003f05270 */
[----:B------:R-:W-:Y:S01]  /*20a0*/  P2R R19, PR, RZ, 0x1 ;  /* 0x00000001ff137803 */ /* 0x000fe20000000000 */
[----:B0-----:R-:W-:Y:S01]  /*20b0*/  IMAD.U32 R4, RZ, RZ, UR4 ;  /* 0x00000004ff047e24 */ /* 0x001fe2000f8e00ff */
[----:B-1----:R-:W-:-:S07]  /*20c0*/  MOV R5, UR5 ;  /* 0x0000000500057c02 */ /* 0x002fce0008000f00 */
[----:B------:R-:W-:-:S07]  /*20d0*/  LEPC R20, `(.L_x_41) ;  /* 0x000000001014794e */ /* 0x000fce0000000000 */
[----:B--2---:R-:W-:Y:S05]  /*20e0*/  CALL.ABS.NOINC R8 ;  /* 0x0000000008007343 */ /* 0x004fea0003c00000 */
.L_x_41:
[----:B------:R0:W1:Y:S01]  /*20f0*/  LDC.64 R8, c[0x4][R2] ;  /* 0x0100000002087b82 */ /* 0x0000620000000a00 */
[----:B------:R-:W2:Y:S01]  /*2100*/  LDCU.64 UR4, c[0x4][0x160] ;  /* 0x01002c00ff0477ac */ /* 0x000ea20008000a00 */
[----:B------:R-:W-:Y:S01]  /*2110*/  CS2R R6, SRZ ;  /* 0x0000000000067805 */ /* 0x000fe2000001ff00 */
[----:B--2---:R-:W-:Y:S01]  /*2120*/  IMAD.U32 R4, RZ, RZ, UR4 ;  /* 0x00000004ff047e24 */ /* 0x004fe2000f8e00ff */
[----:B0-----:R-:W-:-:S07]  /*2130*/  MOV R5, UR5 ;  /* 0x0000000500057c02 */ /* 0x001fce0008000f00 */
[----:B------:R-:W-:-:S07]  /*2140*/  LEPC R20, `(.L_x_42) ;  /* 0x000000001014794e */ /* 0x000fce0000000000 */
[----:B-1----:R-:W-:Y:S05]  /*2150*/  CALL.ABS.NOINC R8 ;  /* 0x0000000008007343 */ /* 0x002fea0003c00000 */
.L_x_42:
[----:B------:R0:W1:Y:S01]  /*2160*/  LDC.64 R8, c[0x4][R2] ;  /* 0x0100000002087b82 */ /* 0x0000620000000a00 */
[----:B------:R-:W2:Y:S01]  /*2170*/  LDCU.64 UR4, c[0x4][0x160] ;  /* 0x01002c00ff0477ac */ /* 0x000ea20008000a00 */
[----:B------:R-:W-:Y:S01]  /*2180*/  CS2R R6, SRZ ;  /* 0x0000000000067805 */ /* 0x000fe2000001ff00 */
[----:B--2---:R-:W-:Y:S01]  /*2190*/  IMAD.U32 R4, RZ, RZ, UR4 ;  /* 0x00000004ff047e24 */ /* 0x004fe2000f8e00ff */
[----:B0-----:R-:W-:-:S07]  /*21a0*/  MOV R5, UR5 ;  /* 0x0000000500057c02 */ /* 0x001fce0008000f00 */
[----:B------:R-:W-:-:S07]  /*21b0*/  LEPC R20, `(.L_x_43) ;  /* 0x000000001014794e */ /* 0x000fce0000000000 */
[----:B-1----:R-:W-:Y:S05]  /*21c0*/  CALL.ABS.NOINC R8 ;  /* 0x0000000008007343 */ /* 0x002fea0003c00000 */
.L_x_43:
[----:B------:R-:W0:Y:S01]  /*21d0*/  LDC.64 R2, c[0x4][R2] ;  /* 0x0100000002027b82 */ /* 0x000e220000000a00 */
[----:B------:R-:W1:Y:S01]  /*21e0*/  LDCU.64 UR4, c[0x4][0x160] ;  /* 0x01002c00ff0477ac */ /* 0x000e620008000a00 */
[----:B------:R-:W-:Y:S01]  /*21f0*/  CS2R R6, SRZ ;  /* 0x0000000000067805 */ /* 0x000fe2000001ff00 */
[----:B-1----:R-:W-:Y:S01]  /*2200*/  IMAD.U32 R4, RZ, RZ, UR4 ;  /* 0x00000004ff047e24 */ /* 0x002fe2000f8e00ff */
[----:B------:R-:W-:-:S07]  /*2210*/  MOV R5, UR5 ;  /* 0x0000000500057c02 */ /* 0x000fce0008000f00 */
[----:B------:R-:W-:-:S07]  /*2220*/  LEPC R20, `(.L_x_44) ;  /* 0x000000001014794e */ /* 0x000fce0000000000 */
[----:B0-----:R-:W-:Y:S05]  /*2230*/  CALL.ABS.NOINC R2 ;  /* 0x0000000002007343 */ /* 0x001fea0003c00000 */
.L_x_44:
[----:B------:R-:W-:-:S13]  /*2240*/  ISETP.NE.AND P6, PT, R19, RZ, PT ;  /* 0x000000ff1300720c */ /* 0x000fda0003fc5270 */
[----:B------:R-:W-:Y:S05]  /*2250*/  @P6 BRA `(.L_x_45) ;  /* 0xfffffffc00786947 */ /* 0x000fea000383ffff */
[----:B------:R-:W-:Y:S05]  /*2260*/  BSYNC.RECONVERGENT B6 ;  /* 0x0000000000067941 */ /* 0x000fea0003800200 */
.L_x_40:
[----:B------:R-:W-:-:S13]  /*2270*/  ISETP.NE.AND P0, PT, R16, RZ, PT ;  /* 0x000000ff1000720c */ /* 0x000fda0003f05270 */
[----:B------:R-:W-:Y:S05]  /*2280*/  @!P0 EXIT ;  /* 0x000000000000894d */ /* 0x000fea0003800000 */
[----:B------:R-:W-:-:S07]  /*2290*/  IMAD.MOV.U32 R17, RZ, RZ, RZ ;  /* 0x000000ffff117224 */ /* 0x000fce00078e00ff */
.L_x_47:
        /* <DEDUP_REMOVED lines=11> */
.L_x_46:
[----:B------:R-:W-:-:S13]  /*2350*/  ISETP.NE.AND P6, PT, R18, RZ, PT ;  /* 0x000000ff1200720c */ /* 0x000fda0003fc5270 */
[----:B------:R-:W-:Y:S05]  /*2360*/  @P6 BRA `(.L_x_47) ;  /* 0xfffffffc00cc6947 */ /* 0x000fea000383ffff */
[----:B------:R-:W-:Y:S05]  /*2370*/  EXIT ;  /* 0x000000000000794d */ /* 0x000fea0003800000 */
.L_x_48:
        /* <DEDUP_REMOVED lines=16> */
.L_x_50:


//--------------------- .nv.global.init           --------------------------
	.section	.nv.global.init,"aw",@progbits
.nv.global.init:
	.type		$str$1,@object
	.size		$str$1,($str - $str$1)
$str$1:
        /*0000*/ 	.byte	0x0a, 0x00
	.type		$str,@object
	.size		$str,(.L_43 - $str)
$str:
        /*0002*/ 	.byte	0x25, 0x2e, 0x32, 0x6c, 0x66, 0x09, 0x00
.L_43:


//--------------------- .nv.shared.reserved.0     --------------------------
	.section	.nv.shared.reserved.0,"aw",@nobits
	.weak		__nv_reservedSMEM_offset_0_alias
	.size		__nv_reservedSMEM_offset_0_alias, 0, 64
	.other		__nv_reservedSMEM_offset_0_alias,@"STO_CUDA_RESERVED_SHARED STV_DEFAULT"
__nv_reservedSMEM_offset_0_alias:
	.zero		0
	.zero		64


//--------------------- .nv.global                --------------------------
	.section	.nv.global,"aw",@nobits
.nv.global:
	.type		_ZN34_INTERNAL_6b2c18bd_4_k_cu_9951ece86thrust24THRUST_300001_SM_1000_NS3seqE,@object
	.size		_ZN34_INTERNAL_6b2c18bd_4_k_cu_9951ece86thrust24THRUST_300001_SM_1000_NS3seqE,(_ZN34_INTERNAL_6b2c18bd_4_k_cu_9951ece84cuda3std3__48in_placeE - _ZN34_INTERNAL_6b2c18bd_4_k_cu_9951ece86thrust24THRUST_300001_SM_1000_NS3seqE)
_ZN34_INTERNAL_6b2c18bd_4_k_cu_9951ece86thrust24THRUST_300001_SM_1000_NS3seqE:
	.zero		1
	.type		_ZN34_INTERNAL_6b2c18bd_4_k_cu_9951ece84cuda3std3__48in_placeE,@object
	.size		_ZN34_INTERNAL_6b2c18bd_4_k_cu_9951ece84cuda3std3__48in_placeE,(_ZN34_INTERNAL_6b2c18bd_4_k_cu_9951ece84cuda3std6ranges3__45__cpo4sizeE - _ZN34_INTERNAL_6b2c18bd_4_k_cu_9951ece84cuda3std3__48in_placeE)
_ZN34_INTERNAL_6b2c18bd_4_k_cu_9951ece84cuda3std3__48in_placeE:
	.zero		1
	.type		_ZN34_INTERNAL_6b2c18bd_4_k_cu_9951ece84cuda3std6ranges3__45__cpo4sizeE,@object
	.size		_ZN34_INTERNAL_6b2c18bd_4_k_cu_9951ece84cuda3std6ranges3__45__cpo4sizeE,(_ZN34_INTERNAL_6b2c18bd_4_k_cu_9951ece86thrust24THRUST_300001_SM_1000_NS12placeholders2_3E - _ZN34_INTERNAL_6b2c18bd_4_k_cu_9951ece84cuda3std6ranges3__45__cpo4sizeE)
_ZN34_INTERNAL_6b2c18bd_4_k_cu_9951ece84cuda3std6ranges3__45__cpo4sizeE:
	.zero		1
	.type		_ZN34_INTERNAL_6b2c18bd_4_k_cu_9951ece86thrust24THRUST_300001_SM_1000_NS12placeholders2_3E,@object
	.size		_ZN34_INTERNAL_6b2c18bd_4_k_cu_9951ece86thrust24THRUST_300001_SM_1000_NS12placeholders2_3E,(_ZN34_INTERNAL_6b2c18bd_4_k_cu_9951ece84cuda3std3__45__cpo6cbeginE - _ZN34_INTERNAL_6b2c18bd_4_k_cu_9951ece86thrust24THRUST_300001_SM_1000_NS12placeholders2_3E)
_ZN34_INTERNAL_6b2c18bd_4_k_cu_9951ece86thrust24THRUST_300001_SM_1000_NS12placeholders2_3E:
	.zero		1
	.type		_ZN34_INTERNAL_6b2c18bd_4_k_cu_9951ece84cuda3std3__45__cpo6cbeginE,@object
	.size		_ZN34_INTERNAL_6b2c18bd_4_k_cu_9951ece84cuda3std3__45__cpo6cbeginE,(_ZN34_INTERNAL_6b2c18bd_4_k_cu_9951ece84cuda3std6ranges3__45__cpo6cbeginE - _ZN34_INTERNAL_6b2c18bd_4_k_cu_9951ece84cuda3std3__45__cpo6cbeginE)
_ZN34_INTERNAL_6b2c18bd_4_k_cu_9951ece84cuda3std3__45__cpo6cbeginE:
	.zero		1
	.type		_ZN34_INTERNAL_6b2c18bd_4_k_cu_9951ece84cuda3std6ranges3__45__cpo6cbeginE,@object
	.size		_ZN34_INTERNAL_6b2c18bd_4_k_cu_9951ece84cuda3std6ranges3__45__cpo6cbeginE,(_ZN34_INTERNAL_6b2c18bd_4_k_cu_9951ece86thrust24THRUST_300001_SM_1000_NS12placeholders2_7E - _ZN34_INTERNAL_6b2c18bd_4_k_cu_9951ece84cuda3std6ranges3__45__cpo6cbeginE)
_ZN34_INTERNAL_6b2c18bd_4_k_cu_9951ece84cuda3std6ranges3__45__cpo6cbeginE:
	.zero		1
	.type		_ZN34_INTERNAL_6b2c18bd_4_k_cu_9951ece86thrust24THRUST_300001_SM_1000_NS12placeholders2_7E,@object
	.size		_ZN34_INTERNAL_6b2c18bd_4_k_cu_9951ece86thrust24THRUST_300001_SM_1000_NS12placeholders2_7E,(_ZN34_INTERNAL_6b2c18bd_4_k_cu_9951ece84cuda3std3__45__cpo7crbeginE - _ZN34_INTERNAL_6b2c18bd_4_k_cu_9951ece86thrust24THRUST_300001_SM_1000_NS12placeholders2_7E)
_ZN34_INTERNAL_6b2c18bd_4_k_cu_9951ece86thrust24THRUST_300001_SM_1000_NS12placeholders2_7E:
	.zero		1
	.type		_ZN34_INTERNAL_6b2c18bd_4_k_cu_9951ece84cuda3std3__45__cpo7crbeginE,@object
	.size		_ZN34_INTERNAL_6b2c18bd_4_k_cu_9951ece84cuda3std3__45__cpo7crbeginE,(_ZN34_INTERNAL_6b2c18bd_4_k_cu_9951ece84cuda3std6ranges3__45__cpo4nextE - _ZN34_INTERNAL_6b2c18bd_4_k_cu_9951ece84cuda3std3__45__cpo7crbeginE)
_ZN34_INTERNAL_6b2c18bd_4_k_cu_9951ece84cuda3std3__45__cpo7crbeginE:
	.zero		1
	.type		_ZN34_INTERNAL_6b2c18bd_4_k_cu_9951ece84cuda3std6ranges3__45__cpo4nextE,@object
	.size		_ZN34_INTERNAL_6b2c18bd_4_k_cu_9951ece84cuda3std6ranges3__45__cpo4nextE,(_ZN34_INTERNAL_6b2c18bd_4_k_cu_9951ece84cuda3std6ranges3__45__cpo4swapE - _ZN34_INTERNAL_6b2c18bd_4_k_cu_9951ece84cuda3std6ranges3__45__cpo4nextE)
_ZN34_INTERNAL_6b2c18bd_4_k_cu_9951ece84cuda3std6ranges3__45__cpo4nextE:
	.zero		1
	.type		_ZN34_INTERNAL_6b2c18bd_4_k_cu_9951ece84cuda3std6ranges3__45__cpo4swapE,@object
	.size		_ZN34_INTERNAL_6b2c18bd_4_k_cu_9951ece84cuda3std6ranges3__45__cpo4swapE,(_ZN34_INTERNAL_6b2c18bd_4_k_cu_9951ece86thrust24THRUST_300001_SM_1000_NS8cuda_cub10par_nosyncE - _ZN34_INTERNAL_6b2c18bd_4_k_cu_9951ece84cuda3std6ranges3__45__cpo4swapE)
_ZN34_INTERNAL_6b2c18bd_4_k_cu_9951ece84cuda3std6ranges3__45__cpo4swapE:
	.zero		1
	.type		_ZN34_INTERNAL_6b2c18bd_4_k_cu_9951ece86thrust24THRUST_300001_SM_1000_NS8cuda_cub10par_nosyncE,@object
	.size		_ZN34_INTERNAL_6b2c18bd_4_k_cu_9951ece86thrust24THRUST_300001_SM_1000_NS8cuda_cub10par_nosyncE,(_ZN34_INTERNAL_6b2c18bd_4_k_cu_9951ece86thrust24THRUST_300001_SM_1000_NS12placeholders2_9E - _ZN34_INTERNAL_6b2c18bd_4_k_cu_9951ece86thrust24THRUST_300001_SM_1000_NS8cuda_cub10par_nosyncE)
_ZN34_INTERNAL_6b2c18bd_4_k_cu_9951ece86thrust24THRUST_300001_SM_1000_NS8cuda_cub10par_nosyncE:
	.zero		1
	.type		_ZN34_INTERNAL_6b2c18bd_4_k_cu_9951ece86thrust24THRUST_300001_SM_1000_NS12placeholders2_9E,@object
	.size		_ZN34_INTERNAL_6b2c18bd_4_k_cu_9951ece86thrust24THRUST_300001_SM_1000_NS12placeholders2_9E,(_ZN34_INTERNAL_6b2c18bd_4_k_cu_9951ece84cuda3std3__436_GLOBAL__N__6b2c18bd_4_k_cu_9951ece86ignoreE - _ZN34_INTERNAL_6b2c18bd_4_k_cu_9951ece86thrust24THRUST_300001_SM_1000_NS12placeholders2_9E)
_ZN34_INTERNAL_6b2c18bd_4_k_cu_9951ece86thrust24THRUST_300001_SM_1000_NS12placeholders2_9E:
	.zero		1
	.type		_ZN34_INTERNAL_6b2c18bd_4_k_cu_9951ece84cuda3std3__436_GLOBAL__N__6b2c18bd_4_k_cu_9951ece86ignoreE,@object
	.size		_ZN34_INTERNAL_6b2c18bd_4_k_cu_9951ece84cuda3std3__436_GLOBAL__N__6b2c18bd_4_k_cu_9951ece86ignoreE,(_ZN34_INTERNAL_6b2c18bd_4_k_cu_9951ece84cuda3std6ranges3__45__cpo4dataE - _ZN34_INTERNAL_6b2c18bd_4_k_cu_9951ece84cuda3std3__436_GLOBAL__N__6b2c18bd_4_k_cu_9951ece86ignoreE)
_ZN34_INTERNAL_6b2c18bd_4_k_cu_9951ece84cuda3std3__436_GLOBAL__N__6b2c18bd_4_k_cu_9951ece86ignoreE:
	.zero		1
	.type		_ZN34_INTERNAL_6b2c18bd_4_k_cu_9951ece84cuda3std6ranges3__45__cpo4dataE,@object
	.size		_ZN34_INTERNAL_6b2c18bd_4_k_cu_9951ece84cuda3std6ranges3__45__cpo4dataE,(_ZN34_INTERNAL_6b2c18bd_4_k_cu_9951ece86thrust24THRUST_300001_SM_1000_NS12placeholders2_1E - _ZN34_INTERNAL_6b2c18bd_4_k_cu_9951ece84cuda3std6ranges3__45__cpo4dataE)
_ZN34_INTERNAL_6b2c18bd_4_k_cu_9951ece84cuda3std6ranges3__45__cpo4dataE:
	.zero		1
	.type		_ZN34_INTERNAL_6b2c18bd_4_k_cu_9951ece86thrust24THRUST_300001_SM_1000_NS12placeholders2_1E,@object
	.size		_ZN34_INTERNAL_6b2c18bd_4_k_cu_9951ece86thrust24THRUST_300001_SM_1000_NS12placeholders2_1E,(_ZN34_INTERNAL_6b2c18bd_4_k_cu_9951ece84cuda3std3__45__cpo5beginE - _ZN34_INTERNAL_6b2c18bd_4_k_cu_9951ece86thrust24THRUST_300001_SM_1000_NS12placeholders2_1E)
_ZN34_INTERNAL_6b2c18bd_4_k_cu_9951ece86thrust24THRUST_300001_SM_1000_NS12placeholders2_1E:
	.zero		1
	.type		_ZN34_INTERNAL_6b2c18bd_4_k_cu_9951ece84cuda3std3__45__cpo5beginE,@object
	.size		_ZN34_INTERNAL_6b2c18bd_4_k_cu_9951ece84cuda3std3__45__cpo5beginE,(_ZN34_INTERNAL_6b2c18bd_4_k_cu_9951ece84cuda3std6ranges3__45__cpo5beginE - _ZN34_INTERNAL_6b2c18bd_4_k_cu_9951ece84cuda3std3__45__cpo5beginE)
_ZN34_INTERNAL_6b2c18bd_4_k_cu_9951ece84cuda3std3__45__cpo5beginE:
	.zero		1
	.type		_ZN34_INTERNAL_6b2c18bd_4_k_cu_9951ece84cuda3std6ranges3__45__cpo5beginE,@object
	.size		_ZN34_INTERNAL_6b2c18bd_4_k_cu_9951ece84cuda3std6ranges3__45__cpo5beginE,(_ZN34_INTERNAL_6b2c18bd_4_k_cu_9951ece86thrust24THRUST_300001_SM_1000_NS12placeholders2_5E - _ZN34_INTERNAL_6b2c18bd_4_k_cu_9951ece84cuda3std6ranges3__45__cpo5beginE)
_ZN34_INTERNAL_6b2c18bd_4_k_cu_9951ece84cuda3std6ranges3__45__cpo5beginE:
	.zero		1
	.type		_ZN34_INTERNAL_6b2c18bd_4_k_cu_9951ece86thrust24THRUST_300001_SM_1000_NS12placeholders2_5E,@object
	.size		_ZN34_INTERNAL_6b2c18bd_4_k_cu_9951ece86thrust24THRUST_300001_SM_1000_NS12placeholders2_5E,(_ZN34_INTERNAL_6b2c18bd_4_k_cu_9951ece84cuda3std3__45__cpo6rbeginE - _ZN34_INTERNAL_6b2c18bd_4_k_cu_9951ece86thrust24THRUST_300001_SM_1000_NS12placeholders2_5E)
_ZN34_INTERNAL_6b2c18bd_4_k_cu_9951ece86thrust24THRUST_300001_SM_1000_NS12placeholders2_5E:
	.zero		1
	.type		_ZN34_INTERNAL_6b2c18bd_4_k_cu_9951ece84cuda3std3__45__cpo6rbeginE,@object
	.size		_ZN34_INTERNAL_6b2c18bd_4_k_cu_9951ece84cuda3std3__45__cpo6rbeginE,(_ZN34_INTERNAL_6b2c18bd_4_k_cu_9951ece84cuda3std6ranges3__45__cpo7advanceE - _ZN34_INTERNAL_6b2c18bd_4_k_cu_9951ece84cuda3std3__45__cpo6rbeginE)
_ZN34_INTERNAL_6b2c18bd_4_k_cu_9951ece84cuda3std3__45__cpo6rbeginE:
	.zero		1
	.type		_ZN34_INTERNAL_6b2c18bd_4_k_cu_9951ece84cuda3std6ranges3__45__cpo7advanceE,@object
	.size		_ZN34_INTERNAL_6b2c18bd_4_k_cu_9951ece84cuda3std6ranges3__45__cpo7advanceE,(_ZN34_INTERNAL_6b2c18bd_4_k_cu_9951ece84cuda3std3__47nulloptE - _ZN34_INTERNAL_6b2c18bd_4_k_cu_9951ece84cuda3std6ranges3__45__cpo7advanceE)
_ZN34_INTERNAL_6b2c18bd_4_k_cu_9951ece84cuda3std6ranges3__45__cpo7advanceE:
	.zero		1
	.type		_ZN34_INTERNAL_6b2c18bd_4_k_cu_9951ece84cuda3std3__47nulloptE,@object
	.size		_ZN34_INTERNAL_6b2c18bd_4_k_cu_9951ece84cuda3std3__47nulloptE,(_ZN34_INTERNAL_6b2c18bd_4_k_cu_9951ece84cuda3std6ranges3__45__cpo8distanceE - _ZN34_INTERNAL_6b2c18bd_4_k_cu_9951ece84cuda3std3__47nulloptE)
_ZN34_INTERNAL_6b2c18bd_4_k_cu_9951ece84cuda3std3__47nulloptE:
	.zero		1
	.type		_ZN34_INTERNAL_6b2c18bd_4_k_cu_9951ece84cuda3std6ranges3__45__cpo8distanceE,@object
	.size		_ZN34_INTERNAL_6b2c18bd_4_k_cu_9951ece84cuda3std6ranges3__45__cpo8distanceE,(_ZN34_INTERNAL_6b2c18bd_4_k_cu_9951ece86thrust24THRUST_300001_SM_1000_NS12placeholders3_10E - _ZN34_INTERNAL_6b2c18bd_4_k_cu_9951ece84cuda3std6ranges3__45__cpo8distanceE)
_ZN34_INTERNAL_6b2c18bd_4_k_cu_9951ece84cuda3std6ranges3__45__cpo8distanceE:
	.zero		1
	.type		_ZN34_INTERNAL_6b2c18bd_4_k_cu_9951ece86thrust24THRUST_300001_SM_1000_NS12placeholders3_10E,@object
	.size		_ZN34_INTERNAL_6b2c18bd_4_k_cu_9951ece86thrust24THRUST_300001_SM_1000_NS12placeholders3_10E,(_ZN34_INTERNAL_6b2c18bd_4_k_cu_9951ece84cuda3std3__419piecewise_constructE - _ZN34_INTERNAL_6b2c18bd_4_k_cu_9951ece86thrust24THRUST_300001_SM_1000_NS12placeholders3_10E)
_ZN34_INTERNAL_6b2c18bd_4_k_cu_9951ece86thrust24THRUST_300001_SM_1000_NS12placeholders3_10E:
	.zero		1
	.type		_ZN34_INTERNAL_6b2c18bd_4_k_cu_9951ece84cuda3std3__419piecewise_constructE,@object
	.size		_ZN34_INTERNAL_6b2c18bd_4_k_cu_9951ece84cuda3std3__419piecewise_constructE,(_ZN34_INTERNAL_6b2c18bd_4_k_cu_9951ece84cuda3std6ranges3__45__cpo5cdataE - _ZN34_INTERNAL_6b2c18bd_4_k_cu_9951ece84cuda3std3__419piecewise_constructE)
_ZN34_INTERNAL_6b2c18bd_4_k_cu_9951ece84cuda3std3__419piecewise_constructE:
	.zero		1
	.type		_ZN34_INTERNAL_6b2c18bd_4_k_cu_9951ece84cuda3std6ranges3__45__cpo5cdataE,@object
	.size		_ZN34_INTERNAL_6b2c18bd_4_k_cu_9951ece84cuda3std6ranges3__45__cpo5cdataE,(_ZN34_INTERNAL_6b2c18bd_4_k_cu_9951ece86thrust24THRUST_300001_SM_1000_NS12placeholders2_2E - _ZN34_INTERNAL_6b2c18bd_4_k_cu_9951ece84cuda3std6ranges3__45__cpo5cdataE)
_ZN34_INTERNAL_6b2c18bd_4_k_cu_9951ece84cuda3std6ranges3__45__cpo5cdataE:
	.zero		1
	.type		_ZN34_INTERNAL_6b2c18bd_4_k_cu_9951ece86thrust24THRUST_300001_SM_1000_NS12placeholders2_2E,@object
	.size		_ZN34_INTERNAL_6b2c18bd_4_k_cu_9951ece86thrust24THRUST_300001_SM_1000_NS12placeholders2_2E,(_ZN34_INTERNAL_6b2c18bd_4_k_cu_9951ece84cuda3std3__45__cpo3endE - _ZN34_INTERNAL_6b2c18bd_4_k_cu_9951ece86thrust24THRUST_300001_SM_1000_NS12placeholders2_2E)
_ZN34_INTERNAL_6b2c18bd_4_k_cu_9951ece86thrust24THRUST_300001_SM_1000_NS12placeholders2_2E:
	.zero		1
	.type		_ZN34_INTERNAL_6b2c18bd_4_k_cu_9951ece84cuda3std3__45__cpo3endE,@object
	.size		_ZN34_INTERNAL_6b2c18bd_4_k_cu_9951ece84cuda3std3__45__cpo3endE,(_ZN34_INTERNAL_6b2c18bd_4_k_cu_9951ece84cuda3std6ranges3__45__cpo3endE - _ZN34_INTERNAL_6b2c18bd_4_k_cu_9951ece84cuda3std3__45__cpo3endE)
_ZN34_INTERNAL_6b2c18bd_4_k_cu_9951ece84cuda3std3__45__cpo3endE:
	.zero		1
	.type		_ZN34_INTERNAL_6b2c18bd_4_k_cu_9951ece84cuda3std6ranges3__45__cpo3endE,@object
	.size		_ZN34_INTERNAL_6b2c18bd_4_k_cu_9951ece84cuda3std6ranges3__45__cpo3endE,(_ZN34_INTERNAL_6b2c18bd_4_k_cu_9951ece86thrust24THRUST_300001_SM_1000_NS12placeholders2_6E - _ZN34_INTERNAL_6b2c18bd_4_k_cu_9951ece84cuda3std6ranges3__45__cpo3endE)
_ZN34_INTERNAL_6b2c18bd_4_k_cu_9951ece84cuda3std6ranges3__45__cpo3endE:
	.zero		1
	.type		_ZN34_INTERNAL_6b2c18bd_4_k_cu_9951ece86thrust24THRUST_300001_SM_1000_NS12placeholders2_6E,@object
	.size		_ZN34_INTERNAL_6b2c18bd_4_k_cu_9951ece86thrust24THRUST_300001_SM_1000_NS12placeholders2_6E,(_ZN34_INTERNAL_6b2c18bd_4_k_cu_9951ece84cuda3std3__45__cpo4rendE - _ZN34_INTERNAL_6b2c18bd_4_k_cu_9951ece86thrust24THRUST_300001_SM_1000_NS12placeholders2_6E)
_ZN34_INTERNAL_6b2c18bd_4_k_cu_9951ece86thrust24THRUST_300001_SM_1000_NS12placeholders2_6E:
	.zero		1
	.type		_ZN34_INTERNAL_6b2c18bd_4_k_cu_9951ece84cuda3std3__45__cpo4rendE,@object
	.size		_ZN34_INTERNAL_6b2c18bd_4_k_cu_9951ece84cuda3std3__45__cpo4rendE,(_ZN34_INTERNAL_6b2c18bd_4_k_cu_9951ece84cuda3std6ranges3__45__cpo9iter_swapE - _ZN34_INTERNAL_6b2c18bd_4_k_cu_9951ece84cuda3std3__45__cpo4rendE)
_ZN34_INTERNAL_6b2c18bd_4_k_cu_9951ece84cuda3std3__45__cpo4rendE:
	.zero		1
	.type		_ZN34_INTERNAL_6b2c18bd_4_k_cu_9951ece84cuda3std6ranges3__45__cpo9iter_swapE,@object
	.size		_ZN34_INTERNAL_6b2c18bd_4_k_cu_9951ece84cuda3std6ranges3__45__cpo9iter_swapE,(_ZN34_INTERNAL_6b2c18bd_4_k_cu_9951ece84cuda3std3__48unexpectE - _ZN34_INTERNAL_6b2c18bd_4_k_cu_9951ece84cuda3std6ranges3__45__cpo9iter_swapE)
_ZN34_INTERNAL_6b2c18bd_4_k_cu_9951ece84cuda3std6ranges3__45__cpo9iter_swapE:
	.zero		1
	.type		_ZN34_INTERNAL_6b2c18bd_4_k_cu_9951ece84cuda3std3__48unexpectE,@object
	.size		_ZN34_INTERNAL_6b2c18bd_4_k_cu_9951ece84cuda3std3__48unexpectE,(_ZN34_INTERNAL_6b2c18bd_4_k_cu_9951ece86thrust24THRUST_300001_SM_1000_NS8cuda_cub3parE - _ZN34_INTERNAL_6b2c18bd_4_k_cu_9951ece84cuda3std3__48unexpectE)
_ZN34_INTERNAL_6b2c18bd_4_k_cu_9951ece84cuda3std3__48unexpectE:
	.zero		1
	.type		_ZN34_INTERNAL_6b2c18bd_4_k_cu_9951ece86thrust24THRUST_300001_SM_1000_NS8cuda_cub3parE,@object
	.size		_ZN34_INTERNAL_6b2c18bd_4_k_cu_9951ece86thrust24THRUST_300001_SM_1000_NS8cuda_cub3parE,(_ZN34_INTERNAL_6b2c18bd_4_k_cu_9951ece86thrust24THRUST_300001_SM_1000_NS12placeholders2_4E - _ZN34_INTERNAL_6b2c18bd_4_k_cu_9951ece86thrust24THRUST_300001_SM_1000_NS8cuda_cub3parE)
_ZN34_INTERNAL_6b2c18bd_4_k_cu_9951ece86thrust24THRUST_300001_SM_1000_NS8cuda_cub3parE:
	.zero		1
	.type		_ZN34_INTERNAL_6b2c18bd_4_k_cu_9951ece86thrust24THRUST_300001_SM_1000_NS12placeholders2_4E,@object
	.size		_ZN34_INTERNAL_6b2c18bd_4_k_cu_9951ece86thrust24THRUST_300001_SM_1000_NS12placeholders2_4E,(_ZN34_INTERNAL_6b2c18bd_4_k_cu_9951ece84cuda3std3__45__cpo4cendE - _ZN34_INTERNAL_6b2c18bd_4_k_cu_9951ece86thrust24THRUST_300001_SM_1000_NS12placeholders2_4E)
_ZN34_INTERNAL_6b2c18bd_4_k_cu_9951ece86thrust24THRUST_300001_SM_1000_NS12placeholders2_4E:
	.zero		1
	.type		_ZN34_INTERNAL_6b2c18bd_4_k_cu_9951ece84cuda3std3__45__cpo4cendE,@object
	.size		_ZN34_INTERNAL_6b2c18bd_4_k_cu_9951ece84cuda3std3__45__cpo4cendE,(_ZN34_INTERNAL_6b2c18bd_4_k_cu_9951ece84cuda3std6ranges3__45__cpo4cendE - _ZN34_INTERNAL_6b2c18bd_4_k_cu_9951ece84cuda3std3__45__cpo4cendE)
_ZN34_INTERNAL_6b2c18bd_4_k_cu_9951ece84cuda3std3__45__cpo4cendE:
	.zero		1
	.type		_ZN34_INTERNAL_6b2c18bd_4_k_cu_9951ece84cuda3std6ranges3__45__cpo4cendE,@object
	.size		_ZN34_INTERNAL_6b2c18bd_4_k_cu_9951ece84cuda3std6ranges3__45__cpo4cendE,(_ZN34_INTERNAL_6b2c18bd_4_k_cu_9951ece84cuda3std3__420unreachable_sentinelE - _ZN34_INTERNAL_6b2c18bd_4_k_cu_9951ece84cuda3std6ranges3__45__cpo4cendE)
_ZN34_INTERNAL_6b2c18bd_4_k_cu_9951ece84cuda3std6ranges3__45__cpo4cendE:
	.zero		1
	.type		_ZN34_INTERNAL_6b2c18bd_4_k_cu_9951ece84cuda3std3__420unreachable_sentinelE,@object
	.size		_ZN34_INTERNAL_6b2c18bd_4_k_cu_9951ece84cuda3std3__420unreachable_sentinelE,(_ZN34_INTERNAL_6b2c18bd_4_k_cu_9951ece84cuda3std6ranges3__45__cpo5ssizeE - _ZN34_INTERNAL_6b2c18bd_4_k_cu_9951ece84cuda3std3__420unreachable_sentinelE)
_ZN34_INTERNAL_6b2c18bd_4_k_cu_9951ece84cuda3std3__420unreachable_sentinelE:
	.zero		1
	.type		_ZN34_INTERNAL_6b2c18bd_4_k_cu_9951ece84cuda3std6ranges3__45__cpo5ssizeE,@object
	.size		_ZN34_INTERNAL_6b2c18bd_4_k_cu_9951ece84cuda3std6ranges3__45__cpo5ssizeE,(_ZN34_INTERNAL_6b2c18bd_4_k_cu_9951ece86thrust24THRUST_300001_SM_1000_NS12placeholders2_8E - _ZN34_INTERNAL_6b2c18bd_4_k_cu_9951ece84cuda3std6ranges3__45__cpo5ssizeE)
_ZN34_INTERNAL_6b2c18bd_4_k_cu_9951ece84cuda3std6ranges3__45__cpo5ssizeE:
	.zero		1
	.type		_ZN34_INTERNAL_6b2c18bd_4_k_cu_9951ece86thrust24THRUST_300001_SM_1000_NS12placeholders2_8E,@object
	.size		_ZN34_INTERNAL_6b2c18bd_4_k_cu_9951ece86thrust24THRUST_300001_SM_1000_NS12placeholders2_8E,(_ZN34_INTERNAL_6b2c18bd_4_k_cu_9951ece84cuda3std3__45__cpo5crendE - _ZN34_INTERNAL_6b2c18bd_4_k_cu_9951ece86thrust24THRUST_300001_SM_1000_NS12placeholders2_8E)
_ZN34_INTERNAL_6b2c18bd_4_k_cu_9951ece86thrust24THRUST_300001_SM_1000_NS12placeholders2_8E:
	.zero		1
	.type		_ZN34_INTERNAL_6b2c18bd_4_k_cu_9951ece84cuda3std3__45__cpo5crendE,@object
	.size		_ZN34_INTERNAL_6b2c18bd_4_k_cu_9951ece84cuda3std3__45__cpo5crendE,(_ZN34_INTERNAL_6b2c18bd_4_k_cu_9951ece84cuda3std6ranges3__45__cpo4prevE - _ZN34_INTERNAL_6b2c18bd_4_k_cu_9951ece84cuda3std3__45__cpo5crendE)
_ZN34_INTERNAL_6b2c18bd_4_k_cu_9951ece84cuda3std3__45__cpo5crendE:
	.zero		1
	.type		_ZN34_INTERNAL_6b2c18bd_4_k_cu_9951ece84cuda3std6ranges3__45__cpo4prevE,@object
	.size		_ZN34_INTERNAL_6b2c18bd_4_k_cu_9951ece84cuda3std6ranges3__45__cpo4prevE,(_ZN34_INTERNAL_6b2c18bd_4_k_cu_9951ece84cuda3std6ranges3__45__cpo9iter_moveE - _ZN34_INTERNAL_6b2c18bd_4_k_cu_9951ece84cuda3std6ranges3__45__cpo4prevE)
_ZN34_INTERNAL_6b2c18bd_4_k_cu_9951ece84cuda3std6ranges3__45__cpo4prevE:
	.zero		1
	.type		_ZN34_INTERNAL_6b2c18bd_4_k_cu_9951ece84cuda3std6ranges3__45__cpo9iter_moveE,@object
	.size		_ZN34_INTERNAL_6b2c18bd_4_k_cu_9951ece84cuda3std6ranges3__45__cpo9iter_moveE,(_ZN34_INTERNAL_6b2c18bd_4_k_cu_9951ece86thrust24THRUST_300001_SM_1000_NS6system6detail10sequential3seqE - _ZN34_INTERNAL_6b2c18bd_4_k_cu_9951ece84cuda3std6ranges3__45__cpo9iter_moveE)
_ZN34_INTERNAL_6b2c18bd_4_k_cu_9951ece84cuda3std6ranges3__45__cpo9iter_moveE:
	.zero		1
	.type		_ZN34_INTERNAL_6b2c18bd_4_k_cu_9951ece86thrust24THRUST_300001_SM_1000_NS6system6detail10sequential3seqE,@object
	.size		_ZN34_INTERNAL_6b2c18bd_4_k_cu_9951ece86thrust24THRUST_300001_SM_1000_NS6system6detail10sequential3seqE,(.L_31 - _ZN34_INTERNAL_6b2c18bd_4_k_cu_9951ece86thrust24THRUST_300001_SM_1000_NS6system6detail10sequential3seqE)
_ZN34_INTERNAL_6b2c18bd_4_k_cu_9951ece86thrust24THRUST_300001_SM_1000_NS6system6detail10sequential3seqE:
	.zero		1
.L_31:


//--------------------- .nv.constant0._ZN3cub18CUB_300001_SM_10006detail11EmptyKernelIvEEvv --------------------------
	.section	.nv.constant0._ZN3cub18CUB_300001_SM_10006detail11EmptyKernelIvEEvv,"a",@progbits
	.sectionflags	@""
	.align	4
.nv.constant0._ZN3cub18CUB_300001_SM_10006detail11EmptyKernelIvEEvv:
	.zero		896


//--------------------- .nv.constant0._Z15cudaPrintMatrixiiPd --------------------------
	.section	.nv.constant0._Z15cudaPrintMatrixiiPd,"a",@progbits
	.sectionflags	@""
	.align	4
.nv.constant0._Z15cudaPrintMatrixiiPd:
	.zero		912


//--------------------- SYMBOLS --------------------------

	.type		.nv.reservedSmem.offset0,@object
	.size		.nv.reservedSmem.offset0,0x4
	.type		vprintf,@function
